	.headerflags	@"EF_CUDA_TEXMODE_UNIFIED EF_CUDA_64BIT_ADDRESS EF_CUDA_SM86 EF_CUDA_VIRTUAL_SM(EF_CUDA_SM86)"
	.elftype	@"ET_EXEC"


//--------------------- .nv.info                  --------------------------
	.section	.nv.info,"",@"SHT_CUDA_INFO"
	.align	4


	//----- nvinfo : EIATTR_REGCOUNT
	.align		4
        /*0000*/ 	.byte	0x04, 0x2f
        /*0002*/ 	.short	(.L_1 - .L_0)
	.align		4
.L_0:
        /*0004*/ 	.word	index@(triton_mm)
        /*0008*/ 	.word	0x00000080


	//----- nvinfo : EIATTR_MAX_STACK_SIZE
	.align		4
.L_1:
        /*000c*/ 	.byte	0x04, 0x23
        /*000e*/ 	.short	(.L_3 - .L_2)
	.align		4
.L_2:
        /*0010*/ 	.word	index@(triton_mm)
        /*0014*/ 	.word	0x00000000


	//----- nvinfo : EIATTR_MIN_STACK_SIZE
	.align		4
.L_3:
        /*0018*/ 	.byte	0x04, 0x12
        /*001a*/ 	.short	(.L_5 - .L_4)
	.align		4
.L_4:
        /*001c*/ 	.word	index@(triton_mm)
        /*0020*/ 	.word	0x00000000


	//----- nvinfo : EIATTR_FRAME_SIZE
	.align		4
.L_5:
        /*0024*/ 	.byte	0x04, 0x11
        /*0026*/ 	.short	(.L_7 - .L_6)
	.align		4
.L_6:
        /*0028*/ 	.word	index@(triton_mm)
        /*002c*/ 	.word	0x00000000
.L_7:


//--------------------- .nv.info.triton_mm        --------------------------
	.section	.nv.info.triton_mm,"",@"SHT_CUDA_INFO"
	.align	4


	//----- nvinfo : EIATTR_CUDA_API_VERSION
	.align		4
        /*0000*/ 	.byte	0x04, 0x37
        /*0002*/ 	.short	(.L_9 - .L_8)
.L_8:
        /*0004*/ 	.word	0x0000007b


	//----- nvinfo : EIATTR_SW2861232_WAR
	.align		4
.L_9:
        /*0008*/ 	.byte	0x01, 0x35
	.zero		2


	//----- nvinfo : EIATTR_PARAM_CBANK
	.align		4
        /*000c*/ 	.byte	0x04, 0x0a
        /*000e*/ 	.short	(.L_11 - .L_10)
	.align		4
.L_10:
        /*0010*/ 	.word	index@(.nv.constant0.triton_mm)
        /*0014*/ 	.short	0x0160
        /*0016*/ 	.short	0x001c


	//----- nvinfo : EIATTR_CBANK_PARAM_SIZE
	.align		4
.L_11:
        /*0018*/ 	.byte	0x03, 0x19
        /*001a*/ 	.short	0x001c


	//----- nvinfo : EIATTR_KPARAM_INFO
	.align		4
        /*001c*/ 	.byte	0x04, 0x17
        /*001e*/ 	.short	(.L_13 - .L_12)
.L_12:
        /*0020*/ 	.word	0x00000000
        /*0024*/ 	.short	0x0003
        /*0026*/ 	.short	0x0018
        /*0028*/ 	.byte	0x00, 0xf0, 0x11, 0x00


	//----- nvinfo : EIATTR_KPARAM_INFO
	.align		4
.L_13:
        /*002c*/ 	.byte	0x04, 0x17
        /*002e*/ 	.short	(.L_15 - .L_14)
.L_14:
        /*0030*/ 	.word	0x00000000
        /*0034*/ 	.short	0x0002
        /*0036*/ 	.short	0x0010
        /*0038*/ 	.byte	0x00, 0xf0, 0x21, 0x00


	//----- nvinfo : EIATTR_KPARAM_INFO
	.align		4
.L_15:
        /*003c*/ 	.byte	0x04, 0x17
        /*003e*/ 	.short	(.L_17 - .L_16)
.L_16:
        /*0040*/ 	.word	0x00000000
        /*0044*/ 	.short	0x0001
        /*0046*/ 	.short	0x0008
        /*0048*/ 	.byte	0x00, 0xf0, 0x21, 0x00


	//----- nvinfo : EIATTR_KPARAM_INFO
	.align		4
.L_17:
        /*004c*/ 	.byte	0x04, 0x17
        /*004e*/ 	.short	(.L_19 - .L_18)
.L_18:
        /*0050*/ 	.word	0x00000000
        /*0054*/ 	.short	0x0000
        /*0056*/ 	.short	0x0000
        /*0058*/ 	.byte	0x00, 0xf0, 0x21, 0x00


	//----- nvinfo : EIATTR_MAXREG_COUNT
	.align		4
.L_19:
        /*005c*/ 	.byte	0x03, 0x1b
        /*005e*/ 	.short	0x00ff


	//----- nvinfo : EIATTR_EXIT_INSTR_OFFSETS
	.align		4
        /*0060*/ 	.byte	0x04, 0x1c
        /*0062*/ 	.short	(.L_21 - .L_20)


	//   ....[0]....
.L_20:
        /*0064*/ 	.word	0x00000040


	//   ....[1]....
        /*0068*/ 	.word	0x00005b00


	//   ....[2]....
        /*006c*/ 	.word	0x00005b50


	//----- nvinfo : EIATTR_MAX_THREADS
	.align		4
.L_21:
        /*0070*/ 	.byte	0x04, 0x05
        /*0072*/ 	.short	(.L_23 - .L_22)
.L_22:
        /*0074*/ 	.word	0x00000100
        /*0078*/ 	.word	0x00000001
        /*007c*/ 	.word	0x00000001
.L_23:


//--------------------- .nv.rel.action            --------------------------
	.section	.nv.rel.action,"",@"SHT_CUDA_RELOCINFO"
	.align	8
	.sectionentsize	8
        /*0000*/ 	.byte	0x73, 0x00, 0x00, 0x00, 0x00, 0x00, 0x00, 0x00, 0x00, 0x00, 0x00, 0x11, 0x25, 0x00, 0x05, 0x36


//--------------------- .nv.constant0.triton_mm   --------------------------
	.section	.nv.constant0.triton_mm,"a",@progbits
	.align	4
.nv.constant0.triton_mm:
	.zero		380


//--------------------- .text.triton_mm           --------------------------
	.section	.text.triton_mm,"ax",@progbits
	.sectionflags	@"SHF_BARRIERS=1"
	.sectioninfo	@"SHI_REGISTERS=128"
	.align	128
        .global         triton_mm
        .type           triton_mm,@function
        .size           triton_mm,(.L_x_3 - triton_mm)
        .other          triton_mm,@"STO_CUDA_ENTRY STV_DEFAULT"
triton_mm:
.text.triton_mm:
[----:B------:R-:W-:-:S02]  /*0000*/  MOV R1, c[0x0][0x28] ;  /* 0x00000a0000017a02 */ /* 0x000fc40000000f00 */
[----:B------:R-:W-:-:S05]  /*0010*/  MOV R0, c[0x0][0x178] ;  /* 0x00005e0000007a02 */ /* 0x000fca0000000f00 */
[----:B------:R-:W-:-:S05]  /*0020*/  IMAD R2, R0, 0x2260, RZ ;  /* 0x0000226000027824 */ /* 0x000fca00078e02ff */
[----:B------:R-:W-:-:S13]  /*0030*/  ISETP.NE.AND P0, PT, R2, RZ, PT ;  /* 0x000000ff0200720c */ /* 0x000fda0003f05270 */
[----:B------:R-:W-:Y:S05]  /*0040*/  @!P0 EXIT ;  /* 0x000000000000894d */ /* 0x000fea0003800000 */
[----:B------:R-:W1:Y:S01]  /*0050*/  S2R R9, SR_CTAID.X ;  /* 0x0000000000097919 */ /* 0x000e620000002500 */
[----:B------:R-:W-:Y:S01]  /*0060*/  IMAD R0, R0, 0x32, RZ ;  /* 0x0000003200007824 */ /* 0x000fe200078e02ff */
[----:B------:R-:W-:Y:S01]  /*0070*/  MOV R25, 0x4 ;  /* 0x0000000400197802 */ /* 0x000fe20000000f00 */
[----:B------:R-:W-:Y:S01]  /*0080*/  ULDC.64 UR10, c[0x0][0x118] ;  /* 0x00004600000a7ab9 */ /* 0x000fe20000000a00 */
[----:B------:R-:W2:Y:S01]  /*0090*/  S2R R77, SR_TID.X ;  /* 0x00000000004d7919 */ /* 0x000ea20000002100 */
[----:B------:R-:W-:Y:S01]  /*00a0*/  MOV R82, 0xffffffe0 ;  /* 0xffffffe000527802 */ /* 0x000fe20000000f00 */
[----:B------:R-:W-:Y:S01]  /*00b0*/  CS2R R28, SRZ ;  /* 0x00000000001c7805 */ /* 0x000fe2000001ff00 */
[----:B------:R-:W-:Y:S01]  /*00c0*/  IADD3 R2, R0, 0x3f, RZ ;  /* 0x0000003f00027810 */ /* 0x000fe20007ffe0ff */
[----:B------:R-:W-:Y:S01]  /*00d0*/  CS2R R30, SRZ ;  /* 0x00000000001e7805 */ /* 0x000fe2000001ff00 */
[----:B------:R-:W-:Y:S01]  /*00e0*/  IABS R15, R0 ;  /* 0x00000000000f7213 */ /* 0x000fe20000000000 */
[----:B------:R-:W-:Y:S01]  /*00f0*/  CS2R R44, SRZ ;  /* 0x00000000002c7805 */ /* 0x000fe2000001ff00 */
        /* <DEDUP_REMOVED lines=10> */
[----:B------:R-:W-:-:S02]  /*01a0*/  UMOV UR4, URZ ;  /* 0x0000003f00047c82 */ /* 0x000fc40008000000 */
[----:B------:R-:W-:Y:S01]  /*01b0*/  UMOV UR6, URZ ;  /* 0x0000003f00067c82 */ /* 0x000fe20008000000 */
[----:B-1----:R-:W-:Y:S01]  /*01c0*/  SHF.R.S32.HI R3, RZ, 0x1f, R9 ;  /* 0x0000001fff037819 */ /* 0x002fe20000011409 */
[----:B------:R-:W-:Y:S01]  /*01d0*/  UMOV UR7, URZ ;  /* 0x0000003f00077c82 */ /* 0x000fe20008000000 */
[-C--:B------:R-:W-:Y:S01]  /*01e0*/  IABS R10, R9.reuse ;  /* 0x00000009000a7213 */ /* 0x080fe20000000000 */
[----:B------:R-:W-:Y:S01]  /*01f0*/  UMOV UR8, 0x6000 ;  /* 0x0000600000087882 */ /* 0x000fe20000000000 */
[----:B------:R-:W-:Y:S01]  /*0200*/  LEA.HI R4, R3, R9, RZ, 0x4 ;  /* 0x0000000903047211 */ /* 0x000fe200078f20ff */
[----:B------:R-:W-:Y:S01]  /*0210*/  UMOV UR5, URZ ;  /* 0x0000003f00057c82 */ /* 0x000fe20008000000 */
[----:B------:R-:W-:Y:S02]  /*0220*/  SHF.R.S32.HI R3, RZ, 0x1f, R2 ;  /* 0x0000001fff037819 */ /* 0x000fe40000011402 */
[----:B------:R-:W-:Y:S02]  /*0230*/  SHF.R.S32.HI R5, RZ, 0x4, R4 ;  /* 0x00000004ff057819 */ /* 0x000fe40000011404 */
[----:B------:R-:W-:-:S02]  /*0240*/  LEA.HI R3, R3, R2, RZ, 0x6 ;  /* 0x0000000203037211 */ /* 0x000fc400078f30ff */
[----:B------:R-:W-:Y:S02]  /*0250*/  SHF.L.U32 R6, R5, 0x3, RZ ;  /* 0x0000000305067819 */ /* 0x000fe400000006ff */
[----:B------:R-:W-:Y:S02]  /*0260*/  LOP3.LUT R4, R4, 0xfffffff0, RZ, 0xc0, !PT ;  /* 0xfffffff004047812 */ /* 0x000fe400078ec0ff */
[----:B------:R-:W-:Y:S02]  /*0270*/  LEA.HI.SX32 R3, R3, -R6, 0x1a ;  /* 0x8000000603037211 */ /* 0x000fe400078fd2ff */
[----:B------:R-:W-:Y:S02]  /*0280*/  IADD3 R4, -R4, R9, RZ ;  /* 0x0000000904047210 */ /* 0x000fe40007ffe1ff */
[----:B------:R-:W-:Y:S02]  /*0290*/  IMNMX R5, R3, 0x8, PT ;  /* 0x0000000803057817 */ /* 0x000fe40003800200 */
[----:B------:R-:W-:-:S02]  /*02a0*/  ISETP.GE.AND P1, PT, R9, RZ, PT ;  /* 0x000000ff0900720c */ /* 0x000fc40003f26270 */
[-C--:B------:R-:W-:Y:S02]  /*02b0*/  IABS R11, R5.reuse ;  /* 0x00000005000b7213 */ /* 0x080fe40000000000 */
[----:B------:R-:W-:Y:S02]  /*02c0*/  IABS R12, R5 ;  /* 0x00000005000c7213 */ /* 0x000fe40000000000 */
[----:B------:R-:W1:Y:S08]  /*02d0*/  I2F.RP R7, R11 ;  /* 0x0000000b00077306 */ /* 0x000e700000209400 */
[----:B-1----:R-:W1:Y:S02]  /*02e0*/  MUFU.RCP R7, R7 ;  /* 0x0000000700077308 */ /* 0x002e640000001000 */
[----:B-1----:R-:W-:-:S06]  /*02f0*/  IADD3 R2, R7, 0xffffffe, RZ ;  /* 0x0ffffffe07027810 */ /* 0x002fcc0007ffe0ff */
[----:B------:R-:W1:Y:S08]  /*0300*/  I2F.RP R7, R15 ;  /* 0x0000000f00077306 */ /* 0x000e700000209400 */
[----:B------:R3:W4:Y:S08]  /*0310*/  F2I.FTZ.U32.TRUNC.NTZ R3, R2 ;  /* 0x0000000200037305 */ /* 0x000730000021f000 */
[----:B-1----:R-:W1:Y:S01]  /*0320*/  MUFU.RCP R7, R7 ;  /* 0x0000000700077308 */ /* 0x002e620000001000 */
[----:B---3--:R-:W-:-:S02]  /*0330*/  MOV R2, RZ ;  /* 0x000000ff00027202 */ /* 0x008fc40000000f00 */
[----:B----4-:R-:W-:-:S05]  /*0340*/  IADD3 R8, RZ, -R3, RZ ;  /* 0x80000003ff087210 */ /* 0x010fca0007ffe0ff */
[----:B------:R-:W-:Y:S01]  /*0350*/  IMAD R13, R8, R11, RZ ;  /* 0x0000000b080d7224 */ /* 0x000fe200078e02ff */
[----:B------:R-:W-:Y:S02]  /*0360*/  MOV R8, R10 ;  /* 0x0000000a00087202 */ /* 0x000fe40000000f00 */
[----:B------:R-:W-:Y:S01]  /*0370*/  IABS R10, R4 ;  /* 0x00000004000a7213 */ /* 0x000fe20000000000 */
[----:B------:R-:W-:Y:S01]  /*0380*/  IMAD.HI.U32 R3, R3, R13, R2 ;  /* 0x0000000d03037227 */ /* 0x000fe200078e0002 */
[----:B------:R-:W-:Y:S02]  /*0390*/  IADD3 R13, RZ, -R12, RZ ;  /* 0x8000000cff0d7210 */ /* 0x000fe40007ffe0ff */
[----:B------:R-:W-:Y:S02]  /*03a0*/  LOP3.LUT R4, R4, R5, RZ, 0x3c, !PT ;  /* 0x0000000504047212 */ /* 0x000fe400078e3cff */
[----:B--2---:R-:W-:Y:S01]  /*03b0*/  SHF.R.U32.HI R12, RZ, 0x3, R77 ;  /* 0x00000003ff0c7819 */ /* 0x004fe2000001164d */
[----:B------:R-:W-:Y:S01]  /*03c0*/  IMAD.HI.U32 R2, R3, R8, RZ ;  /* 0x0000000803027227 */ /* 0x000fe200078e00ff */
[----:B------:R-:W-:-:S02]  /*03d0*/  ISETP.GE.AND P3, PT, R4, RZ, PT ;  /* 0x000000ff0400720c */ /* 0x000fc40003f66270 */
[----:B------:R-:W-:Y:S01]  /*03e0*/  SHF.R.U32.HI R4, RZ, 0x5, R77 ;  /* 0x00000005ff047819 */ /* 0x000fe2000001164d */
[-C--:B------:R-:W-:Y:S01]  /*03f0*/  IMAD R2, R2, R13.reuse, R8 ;  /* 0x0000000d02027224 */ /* 0x080fe200078e0208 */
[----:B------:R-:W-:Y:S01]  /*0400*/  SHF.L.U32 R77, R77, 0x2, RZ ;  /* 0x000000024d4d7819 */ /* 0x000fe200000006ff */
[----:B------:R-:W-:Y:S01]  /*0410*/  IMAD.HI.U32 R8, R3, R10, RZ ;  /* 0x0000000a03087227 */ /* 0x000fe200078e00ff */
[----:B-1----:R-:W-:Y:S02]  /*0420*/  IADD3 R3, R7, 0xffffffe, RZ ;  /* 0x0ffffffe07037810 */ /* 0x002fe40007ffe0ff */
[----:B------:R-:W-:Y:S01]  /*0430*/  ISETP.GT.U32.AND P0, PT, R11, R2, PT ;  /* 0x000000020b00720c */ /* 0x000fe20003f04070 */
[----:B------:R-:W-:Y:S01]  /*0440*/  IMAD R10, R8, R13, R10 ;  /* 0x0000000d080a7224 */ /* 0x000fe200078e020a */
[----:B------:R-:W-:Y:S02]  /*0450*/  LOP3.LUT R7, RZ, R5, RZ, 0x33, !PT ;  /* 0x00000005ff077212 */ /* 0x000fe400078e33ff */
[----:B------:R-:W1:Y:S01]  /*0460*/  F2I.FTZ.U32.TRUNC.NTZ R3, R3 ;  /* 0x0000000300037305 */ /* 0x000e62000021f000 */
[----:B------:R-:W-:-:S02]  /*0470*/  SGXT.U32 R4, R4, 0x3 ;  /* 0x000000030404781a */ /* 0x000fc40000000000 */
[----:B------:R-:W-:Y:S02]  /*0480*/  ISETP.GT.U32.AND P2, PT, R11, R10, PT ;  /* 0x0000000a0b00720c */ /* 0x000fe40003f44070 */
[C---:B------:R-:W-:Y:S02]  /*0490*/  LOP3.LUT R40, R77.reuse, 0x1c, RZ, 0xc0, !PT ;  /* 0x0000001c4d287812 */ /* 0x040fe400078ec0ff */
[----:B------:R-:W-:Y:S02]  /*04a0*/  LOP3.LUT R78, R77, 0xf80, RZ, 0xc0, !PT ;  /* 0x00000f804d4e7812 */ /* 0x000fe400078ec0ff */
[----:B------:R-:W-:Y:S02]  /*04b0*/  @!P0 IADD3 R2, R2, -R11, RZ ;  /* 0x8000000b02028210 */ /* 0x000fe40007ffe0ff */
[----:B------:R-:W-:Y:S02]  /*04c0*/  IADD3 R76, -R40, 0x50, RZ ;  /* 0x00000050284c7810 */ /* 0x000fe40007ffe1ff */
[----:B------:R-:W-:-:S02]  /*04d0*/  ISETP.GT.U32.AND P0, PT, R11, R2, PT ;  /* 0x000000020b00720c */ /* 0x000fc40003f04070 */
[----:B------:R-:W-:Y:S02]  /*04e0*/  LOP3.LUT R77, R77, 0x7c, RZ, 0xc0, !PT ;  /* 0x0000007c4d4d7812 */ /* 0x000fe400078ec0ff */
[----:B-1----:R-:W-:Y:S02]  /*04f0*/  IADD3 R13, RZ, -R3, RZ ;  /* 0x80000003ff0d7210 */ /* 0x002fe40007ffe0ff */
[----:B------:R-:W-:Y:S02]  /*0500*/  @!P2 IADD3 R10, R10, -R11, RZ ;  /* 0x8000000b0a0aa210 */ /* 0x000fe40007ffe0ff */
[----:B------:R-:W-:Y:S02]  /*0510*/  @!P2 IADD3 R8, R8, 0x1, RZ ;  /* 0x000000010808a810 */ /* 0x000fe40007ffe0ff */
[----:B------:R-:W-:-:S03]  /*0520*/  IMNMX.U32 R76, R76, 0x50, PT ;  /* 0x000000504c4c7817 */ /* 0x000fc60003800000 */
[-C--:B------:R-:W-:Y:S02]  /*0530*/  @!P0 IADD3 R2, R2, -R11.reuse, RZ ;  /* 0x8000000b02028210 */ /* 0x080fe40007ffe0ff */
[----:B------:R-:W-:Y:S02]  /*0540*/  ISETP.NE.AND P0, PT, R5, RZ, PT ;  /* 0x000000ff0500720c */ /* 0x000fe40003f05270 */
[----:B------:R-:W-:Y:S02]  /*0550*/  @!P1 IADD3 R2, -R2, RZ, RZ ;  /* 0x000000ff02029210 */ /* 0x000fe40007ffe1ff */
[----:B------:R-:W-:Y:S02]  /*0560*/  ISETP.GE.U32.AND P1, PT, R10, R11, PT ;  /* 0x0000000b0a00720c */ /* 0x000fe40003f26070 */
[----:B------:R-:W-:Y:S02]  /*0570*/  SEL R9, R7, R2, !P0 ;  /* 0x0000000207097207 */ /* 0x000fe40004000000 */
[----:B------:R-:W-:-:S02]  /*0580*/  MOV R2, R13 ;  /* 0x0000000d00027202 */ /* 0x000fc40000000f00 */
[----:B------:R-:W-:Y:S02]  /*0590*/  IADD3 R5, R6, R9, RZ ;  /* 0x0000000906057210 */ /* 0x000fe40007ffe0ff */
[----:B------:R-:W-:Y:S01]  /*05a0*/  SGXT.U32 R9, R12, 0x5 ;  /* 0x000000050c09781a */ /* 0x000fe20000000000 */
[----:B------:R-:W-:Y:S01]  /*05b0*/  IMAD R11, R2, R15, RZ ;  /* 0x0000000f020b7224 */ /* 0x000fe200078e02ff */
[----:B------:R-:W-:Y:S02]  /*05c0*/  SHF.L.U32 R5, R5, 0x6, RZ ;  /* 0x0000000605057819 */ /* 0x000fe400000006ff */
[----:B------:R-:W-:Y:S02]  /*05d0*/  MOV R2, RZ ;  /* 0x000000ff00027202 */ /* 0x000fe40000000f00 */
[C---:B------:R-:W-:Y:S02]  /*05e0*/  LOP3.LUT R16, R5.reuse, R9, RZ, 0xfc, !PT ;  /* 0x0000000905107212 */ /* 0x040fe400078efcff */
[----:B------:R-:W-:Y:S01]  /*05f0*/  LOP3.LUT R18, R5, 0x20, R9, 0xfe, !PT ;  /* 0x0000002005127812 */ /* 0x000fe200078efe09 */
[----:B------:R-:W-:Y:S01]  /*0600*/  IMAD.HI.U32 R2, R3, R11, R2 ;  /* 0x0000000b03027227 */ /* 0x000fe200078e0002 */
[----:B------:R-:W-:-:S02]  /*0610*/  IABS R3, R0 ;  /* 0x0000000000037213 */ /* 0x000fc40000000000 */
[----:B------:R-:W-:Y:S02]  /*0620*/  IABS R6, R16 ;  /* 0x0000001000067213 */ /* 0x000fe40000000000 */
[----:B------:R-:W-:Y:S02]  /*0630*/  IABS R13, R18 ;  /* 0x00000012000d7213 */ /* 0x000fe40000000000 */
[----:B------:R-:W-:Y:S01]  /*0640*/  IADD3 R11, RZ, -R3, RZ ;  /* 0x80000003ff0b7210 */ /* 0x000fe20007ffe0ff */
[----:B------:R-:W-:Y:S01]  /*0650*/  IMAD.HI.U32 R3, R2, R6, RZ ;  /* 0x0000000602037227 */ /* 0x000fe200078e00ff */
[----:B------:R-:W-:Y:S02]  /*0660*/  @P1 IADD3 R8, R8, 0x1, RZ ;  /* 0x0000000108081810 */ /* 0x000fe40007ffe0ff */
[----:B------:R-:W-:Y:S01]  /*0670*/  LEA R83, R9, R40, 0x5 ;  /* 0x0000002809537211 */ /* 0x000fe200078e28ff */
[----:B------:R-:W-:Y:S01]  /*0680*/  IMAD.HI.U32 R2, R2, R13, RZ ;  /* 0x0000000d02027227 */ /* 0x000fe200078e00ff */
[----:B------:R-:W-:-:S02]  /*0690*/  @!P3 IADD3 R8, -R8, RZ, RZ ;  /* 0x000000ff0808b210 */ /* 0x000fc40007ffe1ff */
[----:B------:R-:W-:Y:S01]  /*06a0*/  ISETP.GE.AND P3, PT, R18, RZ, PT ;  /* 0x000000ff1200720c */ /* 0x000fe20003f66270 */
[-C--:B------:R-:W-:Y:S01]  /*06b0*/  IMAD R6, R3, R11.reuse, R6 ;  /* 0x0000000b03067224 */ /* 0x080fe200078e0206 */
[----:B------:R-:W-:Y:S01]  /*06c0*/  LOP3.LUT R3, R5, R4, RZ, 0xfc, !PT ;  /* 0x0000000405037212 */ /* 0x000fe200078efcff */
[----:B------:R-:W-:Y:S01]  /*06d0*/  IMAD R10, R2, R11, R13 ;  /* 0x0000000b020a7224 */ /* 0x000fe200078e020d */
[----:B------:R-:W-:Y:S02]  /*06e0*/  SEL R2, R7, R8, !P0 ;  /* 0x0000000807027207 */ /* 0x000fe40004000000 */
[C---:B------:R-:W-:Y:S02]  /*06f0*/  ISETP.GT.U32.AND P0, PT, R15.reuse, R6, PT ;  /* 0x000000060f00720c */ /* 0x040fe40003f04070 */
[----:B------:R-:W-:Y:S02]  /*0700*/  ISETP.GT.U32.AND P1, PT, R15, R10, PT ;  /* 0x0000000a0f00720c */ /* 0x000fe40003f24070 */
[----:B------:R-:W-:-:S02]  /*0710*/  SHF.L.U32 R2, R2, 0x7, RZ ;  /* 0x0000000702027819 */ /* 0x000fc400000006ff */
[----:B------:R-:W-:Y:S02]  /*0720*/  SHF.L.U32 R83, R83, 0x2, RZ ;  /* 0x0000000253537819 */ /* 0x000fe400000006ff */
[C---:B------:R-:W-:Y:S02]  /*0730*/  LOP3.LUT R14, R2.reuse, R9, RZ, 0xfc, !PT ;  /* 0x00000009020e7212 */ /* 0x040fe400078efcff */
[C-C-:B------:R-:W-:Y:S02]  /*0740*/  LOP3.LUT R19, R2.reuse, 0x40, R9.reuse, 0xfe, !PT ;  /* 0x0000004002137812 */ /* 0x140fe400078efe09 */
[----:B------:R-:W-:Y:S01]  /*0750*/  LOP3.LUT R17, R2, 0x20, R9, 0xfe, !PT ;  /* 0x0000002002117812 */ /* 0x000fe200078efe09 */
[----:B------:R-:W-:Y:S01]  /*0760*/  IMAD.HI R4, R14, 0x2e8ba2e9, RZ ;  /* 0x2e8ba2e90e047827 */ /* 0x000fe200078e02ff */
[-C--:B------:R-:W-:Y:S02]  /*0770*/  @!P0 IADD3 R6, R6, -R15.reuse, RZ ;  /* 0x8000000f06068210 */ /* 0x080fe40007ffe0ff */
[----:B------:R-:W-:Y:S01]  /*0780*/  @!P1 IADD3 R10, R10, -R15, RZ ;  /* 0x8000000f0a0a9210 */ /* 0x000fe20007ffe0ff */
[----:B------:R-:W-:Y:S01]  /*0790*/  IMAD.HI R8, R19, 0x2e8ba2e9, RZ ;  /* 0x2e8ba2e913087827 */ /* 0x000fe200078e02ff */
[----:B------:R-:W-:-:S02]  /*07a0*/  ISETP.GT.U32.AND P0, PT, R15, R6, PT ;  /* 0x000000060f00720c */ /* 0x000fc40003f04070 */
[----:B------:R-:W-:Y:S01]  /*07b0*/  ISETP.GT.U32.AND P2, PT, R15, R10, PT ;  /* 0x0000000a0f00720c */ /* 0x000fe20003f44070 */
[----:B------:R-:W-:Y:S01]  /*07c0*/  IMAD.HI R7, R17, 0x2e8ba2e9, RZ ;  /* 0x2e8ba2e911077827 */ /* 0x000fe200078e02ff */
[----:B------:R-:W-:Y:S02]  /*07d0*/  ISETP.GE.AND P1, PT, R16, RZ, PT ;  /* 0x000000ff1000720c */ /* 0x000fe40003f26270 */
[----:B------:R-:W-:Y:S02]  /*07e0*/  LOP3.LUT R21, R2, 0x60, R9, 0xfe, !PT ;  /* 0x0000006002157812 */ /* 0x000fe400078efe09 */
[----:B------:R-:W-:Y:S02]  /*07f0*/  SHF.R.U32.HI R5, RZ, 0x1f, R4 ;  /* 0x0000001fff057819 */ /* 0x000fe40000011604 */
[----:B------:R-:W-:Y:S01]  /*0800*/  SHF.R.U32.HI R11, RZ, 0x1f, R8 ;  /* 0x0000001fff0b7819 */ /* 0x000fe20000011608 */
[----:B------:R-:W-:Y:S01]  /*0810*/  IMAD.HI R12, R21, 0x2e8ba2e9, RZ ;  /* 0x2e8ba2e9150c7827 */ /* 0x000fe200078e02ff */
[----:B------:R-:W-:-:S02]  /*0820*/  LEA.HI.SX32 R5, R4, R5, 0x1b ;  /* 0x0000000504057211 */ /* 0x000fc400078fdaff */
[-C--:B------:R-:W-:Y:S02]  /*0830*/  @!P0 IADD3 R6, R6, -R15.reuse, RZ ;  /* 0x8000000f06068210 */ /* 0x080fe40007ffe0ff */
[----:B------:R-:W-:Y:S02]  /*0840*/  @!P2 IADD3 R10, R10, -R15, RZ ;  /* 0x8000000f0a0aa210 */ /* 0x000fe40007ffe0ff */
[----:B------:R-:W-:Y:S01]  /*0850*/  LEA.HI.SX32 R8, R8, R11, 0x1b ;  /* 0x0000000b08087211 */ /* 0x000fe200078fdaff */
[----:B------:R-:W-:Y:S01]  /*0860*/  IMAD R11, R5, -0xb0, R14 ;  /* 0xffffff50050b7824 */ /* 0x000fe200078e020e */
[----:B------:R-:W-:Y:S02]  /*0870*/  SHF.R.U32.HI R4, RZ, 0x1f, R7 ;  /* 0x0000001fff047819 */ /* 0x000fe40000011607 */
[----:B------:R-:W-:Y:S01]  /*0880*/  SHF.R.U32.HI R13, RZ, 0x1f, R12 ;  /* 0x0000001fff0d7819 */ /* 0x000fe2000001160c */
[----:B------:R-:W-:Y:S01]  /*0890*/  IMAD R15, R8, -0xb0, R19 ;  /* 0xffffff50080f7824 */ /* 0x000fe200078e0213 */
[----:B------:R-:W-:Y:S01]  /*08a0*/  ISETP.NE.AND P0, PT, R0, RZ, PT ;  /* 0x000000ff0000720c */ /* 0x000fe20003f05270 */
[--C-:B------:R-:W-:Y:S01]  /*08b0*/  IMAD R11, R11, 0xb0, R40.reuse ;  /* 0x000000b00b0b7824 */ /* 0x100fe200078e0228 */
[----:B------:R-:W-:Y:S01]  /*08c0*/  LOP3.LUT R5, RZ, R0, RZ, 0x33, !PT ;  /* 0x00000000ff057212 */ /* 0x000fe200078e33ff */
[----:B------:R-:W-:Y:S01]  /*08d0*/  IMAD R22, R15, 0xb0, R40 ;  /* 0x000000b00f167824 */ /* 0x000fe200078e0228 */
[----:B------:R-:W-:-:S02]  /*08e0*/  @!P1 IADD3 R6, -R6, RZ, RZ ;  /* 0x000000ff06069210 */ /* 0x000fc40007ffe1ff */
[----:B------:R-:W-:Y:S01]  /*08f0*/  @!P3 IADD3 R10, -R10, RZ, RZ ;  /* 0x000000ff0a0ab210 */ /* 0x000fe20007ffe1ff */
[----:B------:R-:W-:Y:S01]  /*0900*/  IMAD.WIDE R22, R22, R25, c[0x0][0x168] ;  /* 0x00005a0016167625 */ /* 0x000fe200078e0219 */
[----:B------:R-:W-:Y:S02]  /*0910*/  LEA.HI.SX32 R4, R7, R4, 0x1b ;  /* 0x0000000407047211 */ /* 0x000fe400078fdaff */
[----:B------:R-:W-:Y:S02]  /*0920*/  LEA.HI.SX32 R12, R12, R13, 0x1b ;  /* 0x0000000d0c0c7211 */ /* 0x000fe400078fdaff */
[C---:B------:R-:W-:Y:S01]  /*0930*/  SEL R19, R5.reuse, R6, !P0 ;  /* 0x0000000605137207 */ /* 0x040fe20004000000 */
[----:B------:R-:W-:Y:S01]  /*0940*/  IMAD R13, R4, -0xb0, R17 ;  /* 0xffffff50040d7824 */ /* 0x000fe200078e0211 */
[----:B------:R-:W-:Y:S01]  /*0950*/  SEL R7, R5, R10, !P0 ;  /* 0x0000000a05077207 */ /* 0x000fe20004000000 */
[----:B------:R-:W-:Y:S01]  /*0960*/  IMAD R17, R12, -0xb0, R21 ;  /* 0xffffff500c117824 */ /* 0x000fe200078e0215 */
[----:B------:R-:W-:Y:S01]  /*0970*/  LOP3.LUT R0, R9, 0x20, RZ, 0xfc, !PT ;  /* 0x0000002009007812 */ /* 0x000fe200078efcff */
[--C-:B------:R-:W-:Y:S01]  /*0980*/  IMAD R14, R19, 0xb0, R40.reuse ;  /* 0x000000b0130e7824 */ /* 0x100fe200078e0228 */
[----:B------:R-:W-:Y:S01]  /*0990*/  LOP3.LUT R4, R9, 0x40, RZ, 0xfc, !PT ;  /* 0x0000004009047812 */ /* 0x000fe200078efcff */
[--C-:B------:R-:W-:Y:S01]  /*09a0*/  IMAD R7, R7, 0xb0, R40.reuse ;  /* 0x000000b007077824 */ /* 0x100fe200078e0228 */
[-C--:B------:R-:W-:Y:S01]  /*09b0*/  LEA R0, R0, R40.reuse, 0x5 ;  /* 0x0000002800007211 */ /* 0x080fe200078e28ff */
[--C-:B------:R-:W-:Y:S01]  /*09c0*/  IMAD R13, R13, 0xb0, R40.reuse ;  /* 0x000000b00d0d7824 */ /* 0x100fe200078e0228 */
[----:B------:R-:W-:Y:S01]  /*09d0*/  LOP3.LUT R5, R9, 0x60, RZ, 0xfc, !PT ;  /* 0x0000006009057812 */ /* 0x000fe200078efcff */
[----:B------:R-:W-:Y:S01]  /*09e0*/  IMAD R24, R17, 0xb0, R40 ;  /* 0x000000b011187824 */ /* 0x000fe200078e0228 */
[----:B------:R-:W-:Y:S01]  /*09f0*/  LEA R4, R4, R40, 0x5 ;  /* 0x0000002804047211 */ /* 0x000fe200078e28ff */
[----:B------:R-:W-:Y:S01]  /*0a00*/  IMAD.WIDE R14, R14, R25, c[0x0][0x160] ;  /* 0x000058000e0e7625 */ /* 0x000fe200078e0219 */
[----:B------:R-:W-:-:S02]  /*0a10*/  SHF.L.U32 R81, R0, 0x2, RZ ;  /* 0x0000000200517819 */ /* 0x000fc400000006ff */
[----:B------:R-:W-:Y:S01]  /*0a20*/  LEA R5, R5, R40, 0x5 ;  /* 0x0000002805057211 */ /* 0x000fe200078e28ff */
[-C--:B------:R-:W-:Y:S01]  /*0a30*/  IMAD.WIDE R16, R7, R25.reuse, c[0x0][0x160] ;  /* 0x0000580007107625 */ /* 0x080fe200078e0219 */
[----:B------:R-:W-:Y:S01]  /*0a40*/  SHF.L.U32 R80, R4, 0x2, RZ ;  /* 0x0000000204507819 */ /* 0x000fe200000006ff */
[----:B------:R1:W-:Y:S01]  /*0a50*/  LDGSTS.E.BYPASS.128 [R83], [R14.64] ;  /* 0x000000000e537fae */ /* 0x0003e2000b901c4a */
[----:B------:R-:W-:Y:S01]  /*0a60*/  SHF.L.U32 R79, R5, 0x2, RZ ;  /* 0x00000002054f7819 */ /* 0x000fe200000006ff */
[-C--:B------:R-:W-:Y:S01]  /*0a70*/  IMAD.WIDE R18, R11, R25.reuse, c[0x0][0x168] ;  /* 0x00005a000b127625 */ /* 0x080fe200078e0219 */
[----:B------:R-:W-:Y:S01]  /*0a80*/  IADD3 R4, P1, R14, 0x180, RZ ;  /* 0x000001800e047810 */ /* 0x000fe20007f3e0ff */
[----:B------:R2:W-:Y:S01]  /*0a90*/  LDGSTS.E.BYPASS.128 [R81], [R16.64] ;  /* 0x0000000010517fae */ /* 0x0005e2000b901c4a */
[----:B------:R-:W-:Y:S01]  /*0aa0*/  IADD3 R5, P0, R16, 0x180, RZ ;  /* 0x0000018010057810 */ /* 0x000fe20007f1e0ff */
[----:B------:R-:W-:Y:S01]  /*0ab0*/  IMAD.WIDE R20, R13, R25, c[0x0][0x168] ;  /* 0x00005a000d147625 */ /* 0x000fe200078e0219 */
[----:B------:R-:W-:Y:S01]  /*0ac0*/  IADD3.X R6, RZ, R15, RZ, P1, !PT ;  /* 0x0000000fff067210 */ /* 0x000fe20000ffe4ff */
[----:B------:R-:W0:Y:S01]  /*0ad0*/  LDGDEPBAR ;  /* 0x00000000000079af */ /* 0x000e220000000000 */
[----:B------:R-:W-:Y:S01]  /*0ae0*/  IADD3.X R8, RZ, R17, RZ, P0, !PT ;  /* 0x00000011ff087210 */ /* 0x000fe200007fe4ff */
[----:B------:R-:W-:Y:S01]  /*0af0*/  IMAD.WIDE R24, R24, R25, c[0x0][0x168] ;  /* 0x00005a0018187625 */ /* 0x000fe200078e0219 */
[----:B------:R-:W-:Y:S01]  /*0b00*/  IADD3 R7, P1, R18, 0x180, RZ ;  /* 0x0000018012077810 */ /* 0x000fe20007f3e0ff */
[----:B------:R2:W-:Y:S01]  /*0b10*/  LDGSTS.E.BYPASS.128 [R83+0x6000], [R18.64] ;  /* 0x0600000012537fae */ /* 0x0005e2000b901c4a */
[----:B------:R-:W-:-:S02]  /*0b20*/  IADD3 R9, P0, R20, 0x180, RZ ;  /* 0x0000018014097810 */ /* 0x000fc40007f1e0ff */
[----:B------:R-:W-:Y:S01]  /*0b30*/  IADD3.X R10, RZ, R19, RZ, P1, !PT ;  /* 0x00000013ff0a7210 */ /* 0x000fe20000ffe4ff */
[----:B------:R3:W-:Y:S01]  /*0b40*/  LDGSTS.E.BYPASS.128 [R81+0x6000], [R20.64] ;  /* 0x0600000014517fae */ /* 0x0007e2000b901c4a */
[----:B------:R-:W-:Y:S02]  /*0b50*/  IADD3.X R12, RZ, R21, RZ, P0, !PT ;  /* 0x00000015ff0c7210 */ /* 0x000fe400007fe4ff */
[----:B------:R-:W-:Y:S01]  /*0b60*/  IADD3 R11, P1, R22, 0x180, RZ ;  /* 0x00000180160b7810 */ /* 0x000fe20007f3e0ff */
[----:B------:R4:W-:Y:S01]  /*0b70*/  LDGSTS.E.BYPASS.128 [R80+0x6000], [R22.64] ;  /* 0x0600000016507fae */ /* 0x0009e2000b901c4a */
[----:B------:R-:W-:Y:S02]  /*0b80*/  IADD3 R13, P0, R24, 0x180, RZ ;  /* 0x00000180180d7810 */ /* 0x000fe40007f1e0ff */
[----:B------:R-:W-:Y:S01]  /*0b90*/  MOV R0, 0x2 ;  /* 0x0000000200007802 */ /* 0x000fe20000000f00 */
[----:B------:R1:W-:Y:S04]  /*0ba0*/  LDGSTS.E.BYPASS.128 [R79+0x6000], [R24.64] ;  /* 0x06000000184f7fae */ /* 0x0003e8000b901c4a */
[----:B------:R-:W0:Y:S04]  /*0bb0*/  LDGDEPBAR ;  /* 0x00000000000079af */ /* 0x000e280000000000 */
[----:B------:R-:W-:Y:S06]  /*0bc0*/  BAR.SYNC 0x0 ;  /* 0x0000000000007b1d */ /* 0x000fec0000000000 */
[----:B------:R-:W-:Y:S01]  /*0bd0*/  @!PT LDS RZ, [RZ] ;  /* 0x00000000fffff984 */ /* 0x000fe20000000800 */
[----:B------:R-:W-:Y:S01]  /*0be0*/  @!PT LDS RZ, [RZ] ;  /* 0x00000000fffff984 */ /* 0x000fe20000000800 */
[----:B------:R-:W-:Y:S01]  /*0bf0*/  @!PT LDS RZ, [RZ] ;  /* 0x00000000fffff984 */ /* 0x000fe20000000800 */
[----:B------:R1:W-:Y:S04]  /*0c00*/  LDGSTS.E.BYPASS.128 [R83+0x2000], [R14.64+0x80] ;  /* 0x020000800e537fae */ /* 0x0003e8000b901c4a */
[----:B------:R2:W-:Y:S04]  /*0c10*/  LDGSTS.E.BYPASS.128 [R81+0x2000], [R16.64+0x80] ;  /* 0x0200008010517fae */ /* 0x0005e8000b901c4a */
[----:B------:R-:W0:Y:S04]  /*0c20*/  LDGDEPBAR ;  /* 0x00000000000079af */ /* 0x000e280000000000 */
[----:B------:R2:W-:Y:S04]  /*0c30*/  LDGSTS.E.BYPASS.128 [R83+0xa000], [R18.64+0x80] ;  /* 0x0a00008012537fae */ /* 0x0005e8000b901c4a */
[----:B------:R3:W-:Y:S04]  /*0c40*/  LDGSTS.E.BYPASS.128 [R81+0xa000], [R20.64+0x80] ;  /* 0x0a00008014517fae */ /* 0x0007e8000b901c4a */
[----:B------:R4:W-:Y:S04]  /*0c50*/  LDGSTS.E.BYPASS.128 [R80+0xa000], [R22.64+0x80] ;  /* 0x0a00008016507fae */ /* 0x0009e8000b901c4a */
[----:B------:R1:W-:Y:S04]  /*0c60*/  LDGSTS.E.BYPASS.128 [R79+0xa000], [R24.64+0x80] ;  /* 0x0a000080184f7fae */ /* 0x0003e8000b901c4a */
        /* <DEDUP_REMOVED lines=8> */
[----:B------:R2:W-:Y:S01]  /*0cf0*/  LDGSTS.E.BYPASS.128 [R83+0xe000], [R18.64+0x100] ;  /* 0x0e00010012537fae */ /* 0x0005e2000b901c4a */
[----:B-1----:R-:W-:-:S02]  /*0d00*/  IADD3.X R14, RZ, R23, RZ, P1, !PT ;  /* 0x00000017ff0e7210 */ /* 0x002fc40000ffe4ff */
[----:B------:R-:W-:Y:S01]  /*0d10*/  IADD3.X R15, RZ, R25, RZ, P0, !PT ;  /* 0x00000019ff0f7210 */ /* 0x000fe200007fe4ff */
[----:B------:R3:W-:Y:S04]  /*0d20*/  LDGSTS.E.BYPASS.128 [R81+0xe000], [R20.64+0x100] ;  /* 0x0e00010014517fae */ /* 0x0007e8000b901c4a */
[----:B------:R4:W-:Y:S04]  /*0d30*/  LDGSTS.E.BYPASS.128 [R80+0xe000], [R22.64+0x100] ;  /* 0x0e00010016507fae */ /* 0x0009e8000b901c4a */
[----:B------:R1:W-:Y:S04]  /*0d40*/  LDGSTS.E.BYPASS.128 [R79+0xe000], [R24.64+0x100] ;  /* 0x0e000100184f7fae */ /* 0x0003e8000b901c4a */
[----:B------:R-:W0:Y:S01]  /*0d50*/  LDGDEPBAR ;  /* 0x00000000000079af */ /* 0x000e220000000000 */
[----:B---3--:R-:W-:Y:S01]  /*0d60*/  CS2R R20, SRZ ;  /* 0x0000000000147805 */ /* 0x008fe2000001ff00 */
[----:B----4-:R-:W-:Y:S01]  /*0d70*/  CS2R R22, SRZ ;  /* 0x0000000000167805 */ /* 0x010fe2000001ff00 */
[----:B-1----:R-:W-:Y:S01]  /*0d80*/  CS2R R24, SRZ ;  /* 0x0000000000187805 */ /* 0x002fe2000001ff00 */
[----:B------:R-:W-:-:S04]  /*0d90*/  DEPBAR.LE SB0, 0x4 ;  /* 0x000081000000791a */ /* 0x000fc80000000000 */
[----:B--2---:R-:W-:Y:S06]  /*0da0*/  BAR.SYNC 0x0 ;  /* 0x0000000000007b1d */ /* 0x004fec0000000000 */
.L_x_1:
[----:B------:R-:W-:Y:S01]  /*0db0*/  LEA R84, R77, UR8, 0x7 ;  /* 0x000000084d547c11 */ /* 0x000fe2000f8e38ff */
[----:B------:R-:W-:Y:S01]  /*0dc0*/  LDS.128 R16, [R78.X4+UR5] ;  /* 0x000000054e107984 */ /* 0x000fe20008004c00 */
[----:B------:R-:W-:Y:S01]  /*0dd0*/  IADD3 R0, R0, 0x1, RZ ;  /* 0x0000000100007810 */ /* 0x000fe20007ffe0ff */
[----:B------:R-:W-:Y:S01]  /*0de0*/  UIADD3 UR4, UR4, 0x1, URZ ;  /* 0x0000000104047890 */ /* 0x000fe2000fffe03f */
[----:B------:R-:W-:Y:S01]  /*0df0*/  IADD3 R82, R82, 0x20, RZ ;  /* 0x0000002052527810 */ /* 0x000fe20007ffe0ff */
[----:B------:R-:W1:Y:S01]  /*0e00*/  LDS.128 R48, [R84+0x80] ;  /* 0x0000800054307984 */ /* 0x000e620000000c00 */
[C---:B------:R-:W-:Y:S01]  /*0e10*/  ISETP.GE.AND P0, PT, R0.reuse, 0x3, PT ;  /* 0x000000030000780c */ /* 0x040fe20003f06270 */
[----:B------:R-:W-:Y:S02]  /*0e20*/  UISETP.GE.AND UP0, UPT, UR4, 0x3, UPT ;  /* 0x000000030400788c */ /* 0x000fe4000bf06270 */
[----:B------:R-:W2:Y:S01]  /*0e30*/  LDS.128 R52, [R84+0x100] ;  /* 0x0001000054347984 */ /* 0x000ea20000000c00 */
[----:B------:R-:W-:Y:S01]  /*0e40*/  SEL R0, R0, RZ, !P0 ;  /* 0x000000ff00007207 */ /* 0x000fe20004000000 */
[----:B------:R-:W-:-:S02]  /*0e50*/  USEL UR4, UR4, URZ, !UP0 ;  /* 0x0000003f04047287 */ /* 0x000fc4000c000000 */
[----:B------:R-:W3:Y:S02]  /*0e60*/  LDS.128 R40, [R84] ;  /* 0x0000000054287984 */ /* 0x000ee40000000c00 */
[----:B------:R-:W-:Y:S02]  /*0e70*/  ULEA UR8, UR4, 0x6000, 0xe ;  /* 0x0000600004087891 */ /* 0x000fe4000f8e703f */
[----:B------:R-:W4:Y:S04]  /*0e80*/  LDS.128 R64, [R84+0x180] ;  /* 0x0001800054407984 */ /* 0x000f280000000c00 */
[----:B------:R-:W4:Y:S04]  /*0e90*/  LDS.128 R68, [R78.X4+UR5+0x80] ;  /* 0x000080054e447984 */ /* 0x000f280008004c00 */
[----:B------:R-:W4:Y:S01]  /*0ea0*/  LDS.128 R56, [R78.X4+UR5+0x100] ;  /* 0x000100054e387984 */ /* 0x000f220008004c00 */
[C---:B-1----:R-:W-:Y:S01]  /*0eb0*/  FFMA R86, R16.reuse, R48, R73 ;  /* 0x0000003010567223 */ /* 0x042fe20000000049 */
[----:B--2---:R-:W-:-:S03]  /*0ec0*/  FFMA R74, R16, R52, R74 ;  /* 0x00000034104a7223 */ /* 0x004fc6000000004a */
[C---:B------:R-:W-:Y:S01]  /*0ed0*/  FFMA R87, R17.reuse, R49, R86 ;  /* 0x0000003111577223 */ /* 0x040fe20000000056 */
[----:B---3--:R-:W-:Y:S01]  /*0ee0*/  FFMA R72, R16, R40, R72 ;  /* 0x0000002810487223 */ /* 0x008fe20000000048 */
[C---:B------:R-:W-:Y:S02]  /*0ef0*/  FFMA R85, R17.reuse, R53, R74 ;  /* 0x0000003511557223 */ /* 0x040fe4000000004a */
[----:B------:R-:W-:Y:S01]  /*0f00*/  FFMA R86, R18, R50, R87 ;  /* 0x0000003212567223 */ /* 0x000fe20000000057 */
[----:B----4-:R-:W-:Y:S01]  /*0f10*/  FFMA R16, R16, R64, R75 ;  /* 0x0000004010107223 */ /* 0x010fe2000000004b */
[C---:B------:R-:W-:Y:S01]  /*0f20*/  FFMA R89, R17.reuse, R41, R72 ;  /* 0x0000002911597223 */ /* 0x040fe20000000048 */
[C---:B------:R-:W-:Y:S01]  /*0f30*/  FFMA R88, R18.reuse, R54, R85 ;  /* 0x0000003612587223 */ /* 0x040fe20000000055 */
[----:B------:R-:W1:Y:S01]  /*0f40*/  LDS.128 R72, [R78.X4+UR5+0x180] ;  /* 0x000180054e487984 */ /* 0x000e620008004c00 */
[----:B------:R-:W-:Y:S01]  /*0f50*/  FFMA R17, R17, R65, R16 ;  /* 0x0000004111117223 */ /* 0x000fe20000000010 */
[C---:B------:R-:W-:Y:S01]  /*0f60*/  FFMA R16, R18.reuse, R42, R89 ;  /* 0x0000002a12107223 */ /* 0x040fe20000000059 */
[C---:B------:R-:W-:Y:S01]  /*0f70*/  FFMA R87, R19.reuse, R51, R86 ;  /* 0x0000003313577223 */ /* 0x040fe20000000056 */
[C---:B------:R-:W-:Y:S01]  /*0f80*/  FFMA R89, R19.reuse, R55, R88 ;  /* 0x0000003713597223 */ /* 0x040fe20000000058 */
[----:B------:R-:W-:Y:S01]  /*0f90*/  FFMA R18, R18, R66, R17 ;  /* 0x0000004212127223 */ /* 0x000fe20000000011 */
[C---:B------:R-:W-:Y:S01]  /*0fa0*/  FFMA R85, R19.reuse, R43, R16 ;  /* 0x0000002b13557223 */ /* 0x040fe20000000010 */
[C---:B------:R-:W-:Y:S01]  /*0fb0*/  FFMA R16, R68.reuse, R48, R61 ;  /* 0x0000003044107223 */ /* 0x040fe2000000003d */
[C---:B------:R-:W-:Y:S01]  /*0fc0*/  FFMA R62, R68.reuse, R52, R62 ;  /* 0x00000034443e7223 */ /* 0x040fe2000000003e */
[----:B------:R-:W-:Y:S01]  /*0fd0*/  FFMA R91, R19, R67, R18 ;  /* 0x00000043135b7223 */ /* 0x000fe20000000012 */
[C---:B------:R-:W-:Y:S01]  /*0fe0*/  FFMA R18, R68.reuse, R64, R63 ;  /* 0x0000004044127223 */ /* 0x040fe2000000003f */
[C---:B------:R-:W-:Y:S01]  /*0ff0*/  FFMA R93, R69.reuse, R49, R16 ;  /* 0x00000031455d7223 */ /* 0x040fe20000000010 */
[-C--:B------:R-:W-:Y:S01]  /*1000*/  FFMA R60, R68, R40.reuse, R60 ;  /* 0x00000028443c7223 */ /* 0x080fe2000000003c */
[C---:B------:R-:W-:Y:S01]  /*1010*/  FFMA R63, R69.reuse, R53, R62 ;  /* 0x00000035453f7223 */ /* 0x040fe2000000003e */
[C---:B------:R-:W-:Y:S01]  /*1020*/  FFMA R61, R69.reuse, R65, R18 ;  /* 0x00000041453d7223 */ /* 0x040fe20000000012 */
[----:B------:R-:W-:Y:S01]  /*1030*/  FFMA R36, R56, R40, R36 ;  /* 0x0000002838247223 */ /* 0x000fe20000000024 */
[----:B------:R-:W2:Y:S01]  /*1040*/  LDS.128 R16, [R78.X4+UR5+0x1000] ;  /* 0x001000054e107984 */ /* 0x000ea20008004c00 */
        /* <DEDUP_REMOVED lines=8> */
[C---:B------:R-:W-:Y:S01]  /*10d0*/  FFMA R62, R56.reuse, R64, R39 ;  /* 0x00000040383e7223 */ /* 0x040fe20000000027 */
[----:B------:R-:W-:Y:S01]  /*10e0*/  FFMA R38, R56, R48, R37 ;  /* 0x0000003038267223 */ /* 0x000fe20000000025 */
[----:B------:R-:W-:Y:S01]  /*10f0*/  FFMA R97, R71, R67, R68 ;  /* 0x0000004347617223 */ /* 0x000fe20000000044 */
[C---:B------:R-:W-:Y:S01]  /*1100*/  FFMA R63, R57.reuse, R53, R60 ;  /* 0x00000035393f7223 */ /* 0x040fe2000000003c */
[C---:B------:R-:W-:Y:S01]  /*1110*/  FFMA R61, R57.reuse, R65, R62 ;  /* 0x00000041393d7223 */ /* 0x040fe2000000003e */
[C---:B------:R-:W-:Y:S01]  /*1120*/  FFMA R69, R57.reuse, R49, R38 ;  /* 0x0000003139457223 */ /* 0x040fe20000000026 */
[----:B------:R-:W-:Y:S01]  /*1130*/  FFMA R57, R57, R41, R36 ;  /* 0x0000002939397223 */ /* 0x000fe20000000024 */
[C---:B------:R-:W-:Y:S01]  /*1140*/  FFMA R60, R58.reuse, R54, R63 ;  /* 0x000000363a3c7223 */ /* 0x040fe2000000003f */
[----:B------:R-:W3:Y:S01]  /*1150*/  LDS.128 R36, [R78.X4+UR5+0x1080] ;  /* 0x001080054e247984 */ /* 0x000ee20008004c00 */
[C---:B------:R-:W-:Y:S01]  /*1160*/  FFMA R56, R58.reuse, R50, R69 ;  /* 0x000000323a387223 */ /* 0x040fe20000000045 */
[C---:B------:R-:W-:Y:S01]  /*1170*/  FFMA R62, R58.reuse, R66, R61 ;  /* 0x000000423a3e7223 */ /* 0x040fe2000000003d */
[----:B------:R-:W-:Y:S01]  /*1180*/  FFMA R58, R58, R42, R57 ;  /* 0x0000002a3a3a7223 */ /* 0x000fe20000000039 */
[C---:B------:R-:W-:Y:S01]  /*1190*/  FFMA R105, R59.reuse, R55, R60 ;  /* 0x000000373b697223 */ /* 0x040fe2000000003c */
[C---:B------:R-:W-:Y:S01]  /*11a0*/  FFMA R103, R59.reuse, R51, R56 ;  /* 0x000000333b677223 */ /* 0x040fe20000000038 */
[----:B------:R-:W-:Y:S01]  /*11b0*/  FFMA R107, R59, R67, R62 ;  /* 0x000000433b6b7223 */ /* 0x000fe2000000003e */
[C---:B-1----:R-:W-:Y:S01]  /*11c0*/  FFMA R32, R72.reuse, R40, R32 ;  /* 0x0000002848207223 */ /* 0x042fe20000000020 */
[C---:B------:R-:W-:Y:S01]  /*11d0*/  FFMA R56, R72.reuse, R64, R35 ;  /* 0x0000004048387223 */ /* 0x040fe20000000023 */
[C---:B------:R-:W-:Y:S01]  /*11e0*/  FFMA R34, R72.reuse, R52, R34 ;  /* 0x0000003448227223 */ /* 0x040fe20000000022 */
[----:B------:R-:W-:Y:S01]  /*11f0*/  FFMA R72, R72, R48, R33 ;  /* 0x0000003048487223 */ /* 0x000fe20000000021 */
        /* <DEDUP_REMOVED lines=8> */
[----:B------:R-:W1:Y:S01]  /*1280*/  LDS.128 R32, [R78.X4+UR5+0x1100] ;  /* 0x001100054e207984 */ /* 0x000e620008004c00 */
[C---:B------:R-:W-:Y:S01]  /*1290*/  FFMA R119, R75.reuse, R43, R56 ;  /* 0x0000002b4b777223 */ /* 0x040fe20000000038 */
[----:B------:R-:W-:Y:S01]  /*12a0*/  FFMA R117, R75, R67, R60 ;  /* 0x000000434b757223 */ /* 0x000fe2000000003c */
[----:B------:R-:W-:Y:S01]  /*12b0*/  FFMA R74, R74, R50, R73 ;  /* 0x000000324a4a7223 */ /* 0x000fe20000000049 */
[C---:B--2---:R-:W-:Y:S01]  /*12c0*/  FFMA R56, R16.reuse, R64, R27 ;  /* 0x0000004010387223 */ /* 0x044fe2000000001b */
        /* <DEDUP_REMOVED lines=10> */
[----:B------:R-:W2:Y:S01]  /*1370*/  LDS.128 R24, [R78.X4+UR5+0x1180] ;  /* 0x001180054e187984 */ /* 0x000ea20008004c00 */
[----:B------:R-:W-:Y:S01]  /*1380*/  FFMA R18, R18, R50, R17 ;  /* 0x0000003212127223 */ /* 0x000fe20000000011 */
[C---:B------:R-:W-:Y:S01]  /*1390*/  FFMA R123, R19.reuse, R55, R16 ;  /* 0x00000037137b7223 */ /* 0x040fe20000000010 */
[C---:B------:R-:W-:Y:S01]  /*13a0*/  FFMA R125, R19.reuse, R67, R56 ;  /* 0x00000043137d7223 */ /* 0x040fe20000000038 */
[C---:B------:R-:W-:Y:S01]  /*13b0*/  FFMA R72, R19.reuse, R43, R72 ;  /* 0x0000002b13487223 */ /* 0x040fe20000000048 */
[-C--:B------:R-:W-:Y:S01]  /*13c0*/  FFMA R121, R19, R51.reuse, R18 ;  /* 0x0000003313797223 */ /* 0x080fe20000000012 */
[C---:B---3--:R-:W-:Y:S01]  /*13d0*/  FFMA R20, R36.reuse, R40, R20 ;  /* 0x0000002824147223 */ /* 0x048fe20000000014 */
        /* <DEDUP_REMOVED lines=11> */
[----:B------:R-:W-:Y:S01]  /*1490*/  LDS.128 R16, [R78.X4+UR5+0x10] ;  /* 0x000010054e107984 */ /* 0x000fe20008004c00 */
[----:B------:R-:W-:Y:S01]  /*14a0*/  FFMA R99, R71, R43, R70 ;  /* 0x0000002b47637223 */ /* 0x000fe20000000046 */
[----:B------:R-:W-:Y:S01]  /*14b0*/  FFMA R37, R37, R65, R36 ;  /* 0x0000004125257223 */ /* 0x000fe20000000024 */
[C---:B------:R-:W-:Y:S01]  /*14c0*/  FFMA R86, R39.reuse, R55, R86 ;  /* 0x0000003727567223 */ /* 0x040fe20000000056 */
[----:B------:R-:W3:Y:S01]  /*14d0*/  LDS.128 R20, [R84+0x90] ;  /* 0x0000900054147984 */ /* 0x000ee20000000c00 */
[C---:B------:R-:W-:Y:S01]  /*14e0*/  FFMA R74, R39.reuse, R51, R74 ;  /* 0x00000033274a7223 */ /* 0x040fe2000000004a */
[----:B------:R-:W-:Y:S01]  /*14f0*/  FFMA R88, R38, R66, R37 ;  /* 0x0000004226587223 */ /* 0x000fe20000000025 */
[C---:B-1----:R-:W-:Y:S01]  /*1500*/  FFMA R38, R32.reuse, R64, R47 ;  /* 0x0000004020267223 */ /* 0x042fe2000000002f */
[----:B------:R-:W1:Y:S01]  /*1510*/  LDS.128 R56, [R84+0x110] ;  /* 0x0001100054387984 */ /* 0x000e620000000c00 */
[C---:B------:R-:W-:Y:S01]  /*1520*/  FFMA R36, R32.reuse, R48, R45 ;  /* 0x0000003020247223 */ /* 0x040fe2000000002d */
[C---:B------:R-:W-:Y:S01]  /*1530*/  FFMA R88, R39.reuse, R67, R88 ;  /* 0x0000004327587223 */ /* 0x040fe20000000058 */
[----:B------:R-:W-:Y:S01]  /*1540*/  FFMA R90, R39, R43, R90 ;  /* 0x0000002b275a7223 */ /* 0x000fe2000000005a */
[----:B------:R-:W4:Y:S01]  /*1550*/  LDS.128 R60, [R84+0x10] ;  /* 0x00001000543c7984 */ /* 0x000f220000000c00 */
[C---:B------:R-:W-:Y:S01]  /*1560*/  FFMA R45, R33.reuse, R65, R38 ;  /* 0x00000041212d7223 */ /* 0x040fe20000000026 */
[----:B------:R-:W-:Y:S01]  /*1570*/  FFMA R73, R33, R49, R36 ;  /* 0x0000003121497223 */ /* 0x000fe20000000024 */
[C---:B------:R-:W-:Y:S01]  /*1580*/  FFMA R46, R32.reuse, R52, R46 ;  /* 0x00000034202e7223 */ /* 0x040fe2000000002e */
[----:B------:R-:W4:Y:S01]  /*1590*/  LDS.128 R68, [R84+0x190] ;  /* 0x0001900054447984 */ /* 0x000f220000000c00 */
[----:B------:R-:W-:-:S02]  /*15a0*/  FFMA R32, R32, R40, R44 ;  /* 0x0000002820207223 */ /* 0x000fc4000000002c */
[C---:B------:R-:W-:Y:S01]  /*15b0*/  FFMA R47, R33.reuse, R53, R46 ;  /* 0x00000035212f7223 */ /* 0x040fe2000000002e */
[----:B------:R-:W4:Y:S01]  /*15c0*/  LDS.128 R36, [R78.X4+UR5+0x90] ;  /* 0x000090054e247984 */ /* 0x000f220008004c00 */
[----:B------:R-:W-:Y:S01]  /*15d0*/  FFMA R33, R33, R41, R32 ;  /* 0x0000002921217223 */ /* 0x000fe20000000020 */
[C---:B--2---:R-:W-:Y:S01]  /*15e0*/  FFMA R30, R24.reuse, R52, R30 ;  /* 0x00000034181e7223 */ /* 0x044fe2000000001e */
[C---:B------:R-:W-:Y:S01]  /*15f0*/  FFMA R48, R24.reuse, R48, R29 ;  /* 0x0000003018307223 */ /* 0x040fe2000000001d */
[C---:B------:R-:W-:Y:S01]  /*1600*/  FFMA R64, R24.reuse, R64, R31 ;  /* 0x0000004018407223 */ /* 0x040fe2000000001f */
[----:B------:R-:W-:Y:S01]  /*1610*/  FFMA R24, R24, R40, R28 ;  /* 0x0000002818187223 */ /* 0x000fe2000000001c */
[C---:B------:R-:W-:Y:S01]  /*1620*/  FFMA R53, R25.reuse, R53, R30 ;  /* 0x0000003519357223 */ /* 0x040fe2000000001e */
[C---:B------:R-:W-:Y:S01]  /*1630*/  FFMA R49, R25.reuse, R49, R48 ;  /* 0x0000003119317223 */ /* 0x040fe20000000030 */
[----:B------:R-:W2:Y:S01]  /*1640*/  LDS.128 R28, [R78.X4+UR5+0x110] ;  /* 0x000110054e1c7984 */ /* 0x000ea20008004c00 */
[C---:B------:R-:W-:Y:S01]  /*1650*/  FFMA R65, R25.reuse, R65, R64 ;  /* 0x0000004119417223 */ /* 0x040fe20000000040 */
[----:B------:R-:W-:Y:S01]  /*1660*/  FFMA R25, R25, R41, R24 ;  /* 0x0000002919197223 */ /* 0x000fe20000000018 */
[C---:B------:R-:W-:Y:S01]  /*1670*/  FFMA R46, R34.reuse, R66, R45 ;  /* 0x00000042222e7223 */ /* 0x040fe2000000002d */
[C---:B------:R-:W-:Y:S01]  /*1680*/  FFMA R44, R34.reuse, R54, R47 ;  /* 0x00000036222c7223 */ /* 0x040fe2000000002f */
[-C--:B------:R-:W-:Y:S01]  /*1690*/  FFMA R32, R34, R50.reuse, R73 ;  /* 0x0000003222207223 */ /* 0x080fe20000000049 */
[C---:B------:R-:W-:Y:S01]  /*16a0*/  FFMA R50, R26.reuse, R50, R49 ;  /* 0x000000321a327223 */ /* 0x040fe20000000031 */
[C---:B------:R-:W-:Y:S01]  /*16b0*/  FFMA R66, R26.reuse, R66, R65 ;  /* 0x000000421a427223 */ /* 0x040fe20000000041 */
[C---:B------:R-:W-:Y:S01]  /*16c0*/  FFMA R54, R26.reuse, R54, R53 ;  /* 0x000000361a367223 */ /* 0x040fe20000000035 */
[-C--:B------:R-:W-:Y:S01]  /*16d0*/  FFMA R26, R26, R42.reuse, R25 ;  /* 0x0000002a1a1a7223 */ /* 0x080fe20000000019 */
[----:B------:R-:W-:Y:S01]  /*16e0*/  FFMA R34, R34, R42, R33 ;  /* 0x0000002a22227223 */ /* 0x000fe20000000021 */
[C---:B------:R-:W-:Y:S01]  /*16f0*/  FFMA R73, R35.reuse, R51, R32 ;  /* 0x0000003323497223 */ /* 0x040fe20000000020 */
[----:B------:R-:W-:Y:S01]  /*1700*/  FFMA R101, R35, R67, R46 ;  /* 0x0000004323657223 */ /* 0x000fe2000000002e */
[----:B------:R-:W-:Y:S01]  /*1710*/  FFMA R65, R27, R43, R26 ;  /* 0x0000002b1b417223 */ /* 0x000fe2000000001a */
[C---:B------:R-:W-:Y:S01]  /*1720*/  FFMA R75, R35.reuse, R55, R44 ;  /* 0x00000037234b7223 */ /* 0x040fe2000000002c */
[----:B------:R-:W-:Y:S01]  /*1730*/  FFMA R109, R35, R43, R34 ;  /* 0x0000002b236d7223 */ /* 0x000fe20000000022 */
[C---:B---3--:R-:W-:Y:S01]  /*1740*/  FFMA R26, R16.reuse, R20, R87 ;  /* 0x00000014101a7223 */ /* 0x048fe20000000057 */
[C---:B------:R-:W-:Y:S01]  /*1750*/  FFMA R67, R27.reuse, R67, R66 ;  /* 0x000000431b437223 */ /* 0x040fe20000000042 */
[C---:B------:R-:W-:Y:S01]  /*1760*/  FFMA R55, R27.reuse, R55, R54 ;  /* 0x000000371b377223 */ /* 0x040fe20000000036 */
[----:B------:R-:W-:Y:S01]  /*1770*/  FFMA R53, R27, R51, R50 ;  /* 0x000000331b357223 */ /* 0x000fe20000000032 */
[C---:B-1----:R-:W-:Y:S01]  /*1780*/  FFMA R32, R16.reuse, R56, R89 ;  /* 0x0000003810207223 */ /* 0x042fe20000000059 */
[C---:B------:R-:W-:Y:S01]  /*1790*/  FFMA R35, R17.reuse, R21, R26 ;  /* 0x0000001511237223 */ /* 0x040fe2000000001a */
[----:B------:R-:W-:Y:S01]  /*17a0*/  LDS.128 R48, [R78.X4+UR5+0x1110] ;  /* 0x001110054e307984 */ /* 0x000fe20008004c00 */
[----:B----4-:R-:W-:Y:S01]  /*17b0*/  FFMA R24, R16, R60, R85 ;  /* 0x0000003c10187223 */ /* 0x010fe20000000055 */
[C---:B------:R-:W-:Y:S01]  /*17c0*/  FFMA R33, R17.reuse, R57, R32 ;  /* 0x0000003911217223 */ /* 0x040fe20000000020 */
[----:B------:R-:W-:Y:S01]  /*17d0*/  FFMA R32, R18, R22, R35 ;  /* 0x0000001612207223 */ /* 0x000fe20000000023 */
[----:B------:R-:W-:Y:S01]  /*17e0*/  LDS.128 R44, [R78.X4+UR5+0x20] ;  /* 0x000020054e2c7984 */ /* 0x000fe20008004c00 */
[----:B------:R-:W-:Y:S01]  /*17f0*/  FFMA R16, R16, R68, R91 ;  /* 0x0000004410107223 */ /* 0x000fe2000000005b */
[C---:B------:R-:W-:Y:S01]  /*1800*/  FFMA R41, R17.reuse, R61, R24 ;  /* 0x0000003d11297223 */ /* 0x040fe20000000018 */
[C---:B------:R-:W-:Y:S01]  /*1810*/  FFMA R34, R18.reuse, R58, R33 ;  /* 0x0000003a12227223 */ /* 0x040fe20000000021 */
[----:B------:R-:W1:Y:S01]  /*1820*/  LDS.128 R24, [R78.X4+UR5+0x190] ;  /* 0x000190054e187984 */ /* 0x000e620008004c00 */
[----:B------:R-:W-:Y:S01]  /*1830*/  FFMA R17, R17, R69, R16 ;  /* 0x0000004511117223 */ /* 0x000fe20000000010 */
[----:B------:R-:W-:Y:S01]  /*1840*/  FFMA R16, R18, R62, R41 ;  /* 0x0000003e12107223 */ /* 0x000fe20000000029 */
[C---:B------:R-:W-:Y:S01]  /*1850*/  FFMA R87, R19.reuse, R23, R32 ;  /* 0x0000001713577223 */ /* 0x040fe20000000020 */
[----:B------:R-:W-:Y:S01]  /*1860*/  FFMA R32, R36, R68, R97 ;  /* 0x0000004424207223 */ /* 0x000fe20000000061 */
[----:B------:R-:W-:Y:S01]  /*1870*/  FFMA R18, R18, R70, R17 ;  /* 0x0000004612127223 */ /* 0x000fe20000000011 */
[----:B------:R-:W-:Y:S01]  /*1880*/  FFMA R85, R19, R63, R16 ;  /* 0x0000003f13557223 */ /* 0x000fe20000000010 */
[C---:B------:R-:W-:Y:S01]  /*1890*/  FFMA R16, R36.reuse, R20, R93 ;  /* 0x0000001424107223 */ /* 0x040fe2000000005d */
        /* <DEDUP_REMOVED lines=8> */
[C---:B------:R-:W-:Y:S01]  /*1920*/  FFMA R36, R38.reuse, R70, R33 ;  /* 0x0000004626247223 */ /* 0x040fe20000000021 */
[----:B------:R-:W3:Y:S01]  /*1930*/  LDS.128 R16, [R78.X4+UR5+0x1010] ;  /* 0x001010054e107984 */ /* 0x000ee20008004c00 */
[C---:B------:R-:W-:Y:S01]  /*1940*/  FFMA R34, R38.reuse, R58, R35 ;  /* 0x0000003a26227223 */ /* 0x040fe20000000023 */
[C---:B------:R-:W-:Y:S01]  /*1950*/  FFMA R32, R38.reuse, R22, R41 ;  /* 0x0000001626207223 */ /* 0x040fe20000000029 */
[C---:B------:R-:W-:Y:S01]  /*1960*/  FFMA R97, R39.reuse, R71, R36 ;  /* 0x0000004727617223 */ /* 0x040fe20000000024 */
        /* <DEDUP_REMOVED lines=19> */
[C---:B-1----:R-:W-:Y:S01]  /*1aa0*/  FFMA R32, R24.reuse, R68, R117 ;  /* 0x0000004418207223 */ /* 0x042fe20000000075 */
[C---:B------:R-:W-:Y:S01]  /*1ab0*/  FFMA R103, R31.reuse, R23, R28 ;  /* 0x000000171f677223 */ /* 0x040fe2000000001c */
[----:B------:R-:W-:Y:S01]  /*1ac0*/  FFMA R111, R31, R63, R30 ;  /* 0x0000003f1f6f7223 */ /* 0x000fe2000000001e */
        /* <DEDUP_REMOVED lines=15> */
[C---:B---3--:R-:W-:Y:S01]  /*1bc0*/  FFMA R72, R16.reuse, R60, R72 ;  /* 0x0000003c10487223 */ /* 0x048fe20000000048 */
[C---:B------:R-:W-:Y:S01]  /*1bd0*/  FFMA R26, R16.reuse, R68, R125 ;  /* 0x00000044101a7223 */ /* 0x040fe2000000007d */
[C---:B------:R-:W-:Y:S01]  /*1be0*/  FFMA R24, R16.reuse, R56, R123 ;  /* 0x0000003810187223 */ /* 0x040fe2000000007b */
[----:B------:R-:W-:Y:S01]  /*1bf0*/  FFMA R16, R16, R20, R121 ;  /* 0x0000001410107223 */ /* 0x000fe20000000079 */
[C---:B------:R-:W-:Y:S01]  /*1c00*/  FFMA R29, R17.reuse, R61, R72 ;  /* 0x0000003d111d7223 */ /* 0x040fe20000000048 */
[C---:B------:R-:W-:Y:S01]  /*1c10*/  FFMA R25, R17.reuse, R69, R26 ;  /* 0x0000004511197223 */ /* 0x040fe2000000001a */
[C---:B------:R-:W-:Y:S01]  /*1c20*/  FFMA R27, R17.reuse, R57, R24 ;  /* 0x00000039111b7223 */ /* 0x040fe20000000018 */
[----:B------:R-:W-:Y:S01]  /*1c30*/  FFMA R17, R17, R21, R16 ;  /* 0x0000001511117223 */ /* 0x000fe20000000010 */
[----:B------:R-:W1:Y:S01]  /*1c40*/  LDS.128 R40, [R78.X4+UR5+0x1190] ;  /* 0x001190054e287984 */ /* 0x000e620008004c00 */
[C---:B------:R-:W-:Y:S01]  /*1c50*/  FFMA R64, R18.reuse, R62, R29 ;  /* 0x0000003e12407223 */ /* 0x040fe2000000001d */
[C---:B------:R-:W-:Y:S01]  /*1c60*/  FFMA R24, R18.reuse, R70, R25 ;  /* 0x0000004612187223 */ /* 0x040fe20000000019 */
[C---:B------:R-:W-:Y:S01]  /*1c70*/  FFMA R16, R18.reuse, R58, R27 ;  /* 0x0000003a12107223 */ /* 0x040fe2000000001b */
[----:B------:R-:W-:Y:S01]  /*1c80*/  FFMA R18, R18, R22, R17 ;  /* 0x0000001612127223 */ /* 0x000fe20000000011 */
[C---:B--2---:R-:W-:Y:S01]  /*1c90*/  FFMA R74, R36.reuse, R20, R74 ;  /* 0x00000014244a7223 */ /* 0x044fe2000000004a */
[C---:B------:R-:W-:Y:S01]  /*1ca0*/  FFMA R86, R36.reuse, R56, R86 ;  /* 0x0000003824567223 */ /* 0x040fe20000000056 */
        /* <DEDUP_REMOVED lines=11> */
[----:B------:R-:W2:Y:S01]  /*1d60*/  LDS.128 R28, [R84+0x20] ;  /* 0x00002000541c7984 */ /* 0x000ea20000000c00 */
[----:B------:R-:W-:Y:S01]  /*1d70*/  FFMA R37, R37, R69, R88 ;  /* 0x0000004525257223 */ /* 0x000fe20000000058 */
[----:B------:R-:W-:Y:S01]  /*1d80*/  FFMA R86, R38, R62, R25 ;  /* 0x0000003e26567223 */ /* 0x000fe20000000019 */
[----:B------:R-:W-:Y:S01]  /*1d90*/  FFMA R36, R48, R20, R73 ;  /* 0x0000001430247223 */ /* 0x000fe20000000049 */
[----:B------:R-:W3:Y:S01]  /*1da0*/  LDS.128 R16, [R84+0xa0] ;  /* 0x0000a00054107984 */ /* 0x000ee20000000c00 */
[----:B------:R-:W-:Y:S01]  /*1db0*/  FFMA R74, R38, R70, R37 ;  /* 0x00000046264a7223 */ /* 0x000fe20000000025 */
[C---:B------:R-:W-:Y:S01]  /*1dc0*/  FFMA R38, R48.reuse, R56, R75 ;  /* 0x0000003830267223 */ /* 0x040fe2000000004b */
[C---:B------:R-:W-:Y:S01]  /*1dd0*/  FFMA R52, R48.reuse, R68, R101 ;  /* 0x0000004430347223 */ /* 0x040fe20000000065 */
[----:B------:R-:W4:Y:S01]  /*1de0*/  LDS.128 R24, [R84+0x120] ;  /* 0x0001200054187984 */ /* 0x000f220000000c00 */
[C---:B------:R-:W-:Y:S01]  /*1df0*/  FFMA R74, R39.reuse, R71, R74 ;  /* 0x00000047274a7223 */ /* 0x040fe2000000004a */
[C---:B------:R-:W-:Y:S01]  /*1e00*/  FFMA R72, R39.reuse, R59, R72 ;  /* 0x0000003b27487223 */ /* 0x040fe20000000048 */
[C---:B------:R-:W-:Y:S01]  /*1e10*/  FFMA R66, R39.reuse, R23, R66 ;  /* 0x0000001727427223 */ /* 0x040fe20000000042 */
[----:B------:R-:W4:Y:S01]  /*1e20*/  LDS.128 R32, [R84+0x1a0] ;  /* 0x0001a00054207984 */ /* 0x000f220000000c00 */
[----:B------:R-:W-:Y:S01]  /*1e30*/  FFMA R86, R39, R63, R86 ;  /* 0x0000003f27567223 */ /* 0x000fe20000000056 */
[C---:B------:R-:W-:Y:S01]  /*1e40*/  FFMA R75, R49.reuse, R57, R38 ;  /* 0x00000039314b7223 */ /* 0x040fe20000000026 */
[C---:B------:R-:W-:Y:S01]  /*1e50*/  FFMA R101, R49.reuse, R21, R36 ;  /* 0x0000001531657223 */ /* 0x040fe20000000024 */
[----:B------:R-:W-:Y:S01]  /*1e60*/  FFMA R48, R48, R60, R109 ;  /* 0x0000003c30307223 */ /* 0x000fe2000000006d */
[----:B------:R-:W4:Y:S01]  /*1e70*/  LDS.128 R36, [R78.X4+UR5+0xa0] ;  /* 0x0000a0054e247984 */ /* 0x000f220008004c00 */
[C---:B------:R-:W-:Y:S01]  /*1e80*/  FFMA R73, R49.reuse, R69, R52 ;  /* 0x0000004531497223 */ /* 0x040fe20000000034 */
[C---:B------:R-:W-:Y:S01]  /*1e90*/  FFMA R52, R50.reuse, R58, R75 ;  /* 0x0000003a32347223 */ /* 0x040fe2000000004b */
[----:B------:R-:W-:Y:S01]  /*1ea0*/  FFMA R49, R49, R61, R48 ;  /* 0x0000003d31317223 */ /* 0x000fe20000000030 */
[C---:B------:R-:W-:Y:S01]  /*1eb0*/  FFMA R48, R50.reuse, R22, R101 ;  /* 0x0000001632307223 */ /* 0x040fe20000000065 */
[----:B------:R-:W-:Y:S01]  /*1ec0*/  FFMA R54, R50, R70, R73 ;  /* 0x0000004632367223 */ /* 0x000fe20000000049 */
[----:B-1----:R-:W-:Y:S01]  /*1ed0*/  FFMA R20, R40, R20, R53 ;  /* 0x0000001428147223 */ /* 0x002fe20000000035 */
        /* <DEDUP_REMOVED lines=8> */
[----:B------:R-:W-:Y:S01]  /*1f60*/  FFMA R40, R40, R60, R65 ;  /* 0x0000003c28287223 */ /* 0x000fe20000000041 */
[----:B------:R-:W1:Y:S01]  /*1f70*/  LDS.128 R48, [R78.X4+UR5+0x120] ;  /* 0x000120054e307984 */ /* 0x000e620008004c00 */
        /* <DEDUP_REMOVED lines=8> */
[C---:B--2---:R-:W-:Y:S01]  /*2000*/  FFMA R20, R44.reuse, R28, R85 ;  /* 0x0000001c2c147223 */ /* 0x044fe20000000055 */
[C---:B------:R-:W-:Y:S01]  /*2010*/  FFMA R71, R43.reuse, R71, R70 ;  /* 0x000000472b477223 */ /* 0x040fe20000000046 */
[C---:B---3--:R-:W-:Y:S01]  /*2020*/  FFMA R22, R44.reuse, R16, R87 ;  /* 0x000000102c167223 */ /* 0x048fe20000000057 */
[C---:B------:R-:W-:Y:S01]  /*2030*/  FFMA R65, R43.reuse, R59, R58 ;  /* 0x0000003b2b417223 */ /* 0x040fe2000000003a */
[----:B------:R-:W-:Y:S01]  /*2040*/  FFMA R69, R43, R63, R42 ;  /* 0x0000003f2b457223 */ /* 0x000fe2000000002a */
[C---:B------:R-:W-:Y:S01]  /*2050*/  FFMA R53, R45.reuse, R29, R20 ;  /* 0x0000001d2d357223 */ /* 0x040fe20000000014 */
[C---:B----4-:R-:W-:Y:S01]  /*2060*/  FFMA R40, R44.reuse, R24, R89 ;  /* 0x000000182c287223 */ /* 0x050fe20000000059 */
[C---:B------:R-:W-:Y:S01]  /*2070*/  FFMA R43, R45.reuse, R17, R22 ;  /* 0x000000112d2b7223 */ /* 0x040fe20000000016 */
[----:B------:R-:W-:Y:S01]  /*2080*/  LDS.128 R60, [R78.X4+UR5+0x1120] ;  /* 0x001120054e3c7984 */ /* 0x000fe20008004c00 */
[----:B------:R-:W-:Y:S01]  /*2090*/  FFMA R44, R44, R32, R91 ;  /* 0x000000202c2c7223 */ /* 0x000fe2000000005b */
[----:B------:R-:W-:-:S02]  /*20a0*/  FFMA R41, R45, R25, R40 ;  /* 0x000000192d297223 */ /* 0x000fc40000000028 */
[----:B------:R-:W2:Y:S01]  /*20b0*/  LDS.128 R20, [R78.X4+UR5+0x1a0] ;  /* 0x0001a0054e147984 */ /* 0x000ea20008004c00 */
        /* <DEDUP_REMOVED lines=12> */
[----:B------:R-:W-:Y:S01]  /*2180*/  FFMA R36, R36, R28, R99 ;  /* 0x0000001c24247223 */ /* 0x000fe20000000063 */
[C---:B------:R-:W-:Y:S01]  /*2190*/  FFMA R47, R37.reuse, R25, R42 ;  /* 0x00000019252f7223 */ /* 0x040fe2000000002a */
[C---:B------:R-:W-:Y:S01]  /*21a0*/  FFMA R53, R37.reuse, R17, R40 ;  /* 0x0000001125357223 */ /* 0x040fe20000000028 */
[C---:B------:R-:W-:Y:S01]  /*21b0*/  FFMA R45, R37.reuse, R33, R44 ;  /* 0x00000021252d7223 */ /* 0x040fe2000000002c */
[----:B------:R-:W3:Y:S01]  /*21c0*/  LDS.128 R40, [R78.X4+UR5+0x1020] ;  /* 0x001020054e287984 */ /* 0x000ee20008004c00 */
[----:B------:R-:W-:Y:S01]  /*21d0*/  FFMA R37, R37, R29, R36 ;  /* 0x0000001d25257223 */ /* 0x000fe20000000024 */
[C---:B------:R-:W-:Y:S01]  /*21e0*/  FFMA R36, R38.reuse, R18, R53 ;  /* 0x0000001226247223 */ /* 0x040fe20000000035 */
[C---:B------:R-:W-:Y:S01]  /*21f0*/  FFMA R46, R38.reuse, R34, R45 ;  /* 0x00000022262e7223 */ /* 0x040fe2000000002d */
[----:B------:R-:W4:Y:S01]  /*2200*/  LDS.128 R52, [R78.X4+UR5+0x10a0] ;  /* 0x0010a0054e347984 */ /* 0x000f220008004c00 */
[C---:B------:R-:W-:Y:S01]  /*2210*/  FFMA R44, R38.reuse, R26, R47 ;  /* 0x0000001a262c7223 */ /* 0x040fe2000000002f */
[----:B------:R-:W-:Y:S01]  /*2220*/  FFMA R38, R38, R30, R37 ;  /* 0x0000001e26267223 */ /* 0x000fe20000000025 */
[C---:B------:R-:W-:Y:S01]  /*2230*/  FFMA R93, R39.reuse, R19, R36 ;  /* 0x00000013275d7223 */ /* 0x040fe20000000024 */
[C---:B-1----:R-:W-:Y:S01]  /*2240*/  FFMA R36, R48.reuse, R16, R103 ;  /* 0x0000001030247223 */ /* 0x042fe20000000067 */
        /* <DEDUP_REMOVED lines=29> */
[C---:B------:R-:W-:Y:S01]  /*2420*/  FFMA R119, R23.reuse, R31, R20 ;  /* 0x0000001f17777223 */ /* 0x040fe20000000014 */
[C---:B------:R-:W-:Y:S01]  /*2430*/  FFMA R117, R23.reuse, R35, R38 ;  /* 0x0000002317757223 */ /* 0x040fe20000000026 */
[----:B------:R-:W-:Y:S01]  /*2440*/  FFMA R113, R23, R19, R22 ;  /* 0x0000001317717223 */ /* 0x000fe20000000016 */
[C---:B---3--:R-:W-:Y:S01]  /*2450*/  FFMA R64, R40.reuse, R28, R64 ;  /* 0x0000001c28407223 */ /* 0x048fe20000000040 */
[C---:B------:R-:W-:Y:S01]  /*2460*/  FFMA R22, R40.reuse, R32, R125 ;  /* 0x0000002028167223 */ /* 0x040fe2000000007d */
[C---:B------:R-:W-:Y:S01]  /*2470*/  FFMA R20, R40.reuse, R24, R123 ;  /* 0x0000001828147223 */ /* 0x040fe2000000007b */
[----:B------:R-:W-:Y:S01]  /*2480*/  FFMA R111, R51, R31, R50 ;  /* 0x0000001f336f7223 */ /* 0x000fe20000000032 */
[-C--:B------:R-:W-:Y:S01]  /*2490*/  FFMA R40, R40, R16.reuse, R121 ;  /* 0x0000001028287223 */ /* 0x080fe20000000079 */
[----:B------:R-:W1:Y:S01]  /*24a0*/  LDS.128 R48, [R78.X4+UR5+0x11a0] ;  /* 0x0011a0054e307984 */ /* 0x000e620008004c00 */
[----:B------:R-:W-:Y:S01]  /*24b0*/  FFMA R115, R23, R27, R36 ;  /* 0x0000001b17737223 */ /* 0x000fe20000000024 */
[C---:B------:R-:W-:Y:S01]  /*24c0*/  FFMA R37, R41.reuse, R29, R64 ;  /* 0x0000001d29257223 */ /* 0x040fe20000000040 */
[C---:B------:R-:W-:Y:S01]  /*24d0*/  FFMA R21, R41.reuse, R33, R22 ;  /* 0x0000002129157223 */ /* 0x040fe20000000016 */
[C---:B------:R-:W-:Y:S01]  /*24e0*/  FFMA R23, R41.reuse, R25, R20 ;  /* 0x0000001929177223 */ /* 0x040fe20000000014 */
[-C--:B------:R-:W-:Y:S01]  /*24f0*/  FFMA R41, R41, R17.reuse, R40 ;  /* 0x0000001129297223 */ /* 0x080fe20000000028 */
[C---:B----4-:R-:W-:Y:S01]  /*2500*/  FFMA R66, R52.reuse, R16, R66 ;  /* 0x0000001034427223 */ /* 0x050fe20000000042 */
[----:B------:R-:W-:Y:S01]  /*2510*/  FFMA R72, R52, R24, R72 ;  /* 0x0000001834487223 */ /* 0x000fe20000000048 */
[C---:B------:R-:W-:Y:S01]  /*2520*/  FFMA R64, R42.reuse, R30, R37 ;  /* 0x0000001e2a407223 */ /* 0x040fe20000000025 */
[C---:B------:R-:W-:Y:S01]  /*2530*/  FFMA R22, R42.reuse, R34, R21 ;  /* 0x000000222a167223 */ /* 0x040fe20000000015 */
[----:B------:R-:W-:Y:S01]  /*2540*/  FFMA R20, R42, R26, R23 ;  /* 0x0000001a2a147223 */ /* 0x000fe20000000017 */
[----:B------:R-:W-:Y:S01]  /*2550*/  FFMA R86, R52, R28, R86 ;  /* 0x0000001c34567223 */ /* 0x000fe20000000056 */
        /* <DEDUP_REMOVED lines=11> */
[----:B------:R-:W-:Y:S01]  /*2610*/  LDS.128 R56, [R78.X4+UR5+0x30] ;  /* 0x000030054e387984 */ /* 0x000fe20008004c00 */
[----:B------:R-:W-:Y:S01]  /*2620*/  FFMA R72, R54, R30, R37 ;  /* 0x0000001e36487223 */ /* 0x000fe20000000025 */
[----:B------:R-:W-:Y:S01]  /*2630*/  FFMA R53, R53, R33, R74 ;  /* 0x0000002135357223 */ /* 0x000fe2000000004a */
[C---:B------:R-:W-:Y:S01]  /*2640*/  FFMA R52, R60.reuse, R16, R73 ;  /* 0x000000103c347223 */ /* 0x040fe20000000049 */
[----:B------:R-:W2:Y:S01]  /*2650*/  LDS.128 R20, [R84+0xb0] ;  /* 0x0000b00054147984 */ /* 0x000ea20000000c00 */
[----:B------:R-:W-:Y:S01]  /*2660*/  FFMA R74, R60, R32, R101 ;  /* 0x000000203c4a7223 */ /* 0x000fe20000000065 */
[----:B------:R-:W-:Y:S01]  /*2670*/  FFMA R70, R54, R34, R53 ;  /* 0x0000002236467223 */ /* 0x000fe20000000035 */
[C---:B------:R-:W-:Y:S01]  /*2680*/  FFMA R54, R60.reuse, R24, R75 ;  /* 0x000000183c367223 */ /* 0x040fe2000000004b */
[----:B------:R-:W3:Y:S01]  /*2690*/  LDS.128 R40, [R84+0x30] ;  /* 0x0000300054287984 */ /* 0x000ee20000000c00 */
        /* <DEDUP_REMOVED lines=12> */
[----:B------:R-:W4:Y:S01]  /*2760*/  LDS.128 R44, [R84+0x1b0] ;  /* 0x0001b000542c7984 */ /* 0x000f220000000c00 */
[C---:B------:R-:W-:Y:S01]  /*2770*/  FFMA R86, R62.reuse, R34, R73 ;  /* 0x000000223e567223 */ /* 0x040fe20000000049 */
[C---:B------:R-:W-:Y:S01]  /*2780*/  FFMA R60, R62.reuse, R18, R101 ;  /* 0x000000123e3c7223 */ /* 0x040fe20000000065 */
[----:B------:R-:W-:Y:S01]  /*2790*/  FFMA R62, R62, R30, R61 ;  /* 0x0000001e3e3e7223 */ /* 0x000fe2000000003d */
[C---:B-1----:R-:W-:Y:S01]  /*27a0*/  FFMA R16, R48.reuse, R16, R67 ;  /* 0x0000001030107223 */ /* 0x042fe20000000043 */
[C---:B------:R-:W-:Y:S01]  /*27b0*/  FFMA R101, R63.reuse, R35, R86 ;  /* 0x000000233f657223 */ /* 0x040fe20000000056 */
[C---:B------:R-:W-:Y:S01]  /*27c0*/  FFMA R75, R63.reuse, R27, R74 ;  /* 0x0000001b3f4b7223 */ /* 0x040fe2000000004a */
[C---:B------:R-:W-:Y:S01]  /*27d0*/  FFMA R73, R63.reuse, R19, R60 ;  /* 0x000000133f497223 */ /* 0x040fe2000000003c */
[----:B------:R-:W-:Y:S01]  /*27e0*/  FFMA R109, R63, R31, R62 ;  /* 0x0000001f3f6d7223 */ /* 0x000fe2000000003e */
[C---:B------:R-:W-:Y:S01]  /*27f0*/  FFMA R17, R49.reuse, R17, R16 ;  /* 0x0000001131117223 */ /* 0x040fe20000000010 */
[----:B------:R-:W1:Y:S01]  /*2800*/  LDS.128 R60, [R78.X4+UR5+0x130] ;  /* 0x000130054e3c7984 */ /* 0x000e620008004c00 */
[C---:B------:R-:W-:Y:S01]  /*2810*/  FFMA R24, R48.reuse, R24, R65 ;  /* 0x0000001830187223 */ /* 0x040fe20000000041 */
[----:B------:R-:W-:Y:S01]  /*2820*/  FFMA R28, R48, R28, R69 ;  /* 0x0000001c301c7223 */ /* 0x000fe20000000045 */
[----:B------:R-:W-:Y:S01]  /*2830*/  FFMA R18, R50, R18, R17 ;  /* 0x0000001232127223 */ /* 0x000fe20000000011 */
[----:B------:R-:W-:Y:S01]  /*2840*/  FFMA R32, R48, R32, R71 ;  /* 0x0000002030207223 */ /* 0x000fe20000000047 */
[C---:B------:R-:W-:Y:S01]  /*2850*/  FFMA R25, R49.reuse, R25, R24 ;  /* 0x0000001931197223 */ /* 0x040fe20000000018 */
[----:B------:R-:W-:Y:S01]  /*2860*/  FFMA R29, R49, R29, R28 ;  /* 0x0000001d311d7223 */ /* 0x000fe2000000001c */
[----:B------:R-:W-:Y:S01]  /*2870*/  FFMA R69, R51, R19, R18 ;  /* 0x0000001333457223 */ /* 0x000fe20000000012 */
[----:B------:R-:W-:Y:S01]  /*2880*/  FFMA R33, R49, R33, R32 ;  /* 0x0000002131217223 */ /* 0x000fe20000000020 */
[C---:B------:R-:W-:Y:S01]  /*2890*/  FFMA R26, R50.reuse, R26, R25 ;  /* 0x0000001a321a7223 */ /* 0x040fe20000000019 */
[----:B------:R-:W-:-:S02]  /*28a0*/  FFMA R30, R50, R30, R29 ;  /* 0x0000001e321e7223 */ /* 0x000fc4000000001d */
[----:B------:R-:W-:Y:S01]  /*28b0*/  FFMA R34, R50, R34, R33 ;  /* 0x0000002232227223 */ /* 0x000fe20000000021 */
[C---:B--2---:R-:W-:Y:S01]  /*28c0*/  FFMA R18, R56.reuse, R20, R87 ;  /* 0x0000001438127223 */ /* 0x044fe20000000057 */
[C---:B------:R-:W-:Y:S01]  /*28d0*/  FFMA R67, R51.reuse, R27, R26 ;  /* 0x0000001b33437223 */ /* 0x040fe2000000001a */
[C---:B------:R-:W-:Y:S01]  /*28e0*/  FFMA R71, R51.reuse, R31, R30 ;  /* 0x0000001f33477223 */ /* 0x040fe2000000001e */
[----:B------:R-:W-:Y:S01]  /*28f0*/  FFMA R65, R51, R35, R34 ;  /* 0x0000002333417223 */ /* 0x000fe20000000022 */
[C---:B---3--:R-:W-:Y:S01]  /*2900*/  FFMA R16, R56.reuse, R40, R85 ;  /* 0x0000002838107223 */ /* 0x048fe20000000055 */
[C---:B------:R-:W-:Y:S01]  /*2910*/  FFMA R27, R57.reuse, R21, R18 ;  /* 0x00000015391b7223 */ /* 0x040fe20000000012 */
[----:B------:R-:W-:Y:S01]  /*2920*/  LDS.128 R48, [R78.X4+UR5+0x10b0] ;  /* 0x0010b0054e307984 */ /* 0x000fe20008004c00 */
[----:B----4-:R-:W-:Y:S01]  /*2930*/  FFMA R24, R56, R36, R89 ;  /* 0x0000002438187223 */ /* 0x010fe20000000059 */
[C---:B------:R-:W-:Y:S01]  /*2940*/  FFMA R29, R57.reuse, R41, R16 ;  /* 0x00000029391d7223 */ /* 0x040fe20000000010 */
[C---:B------:R-:W-:Y:S01]  /*2950*/  FFMA R26, R58.reuse, R22, R27 ;  /* 0x000000163a1a7223 */ /* 0x040fe2000000001b */
[----:B------:R-:W2:Y:S01]  /*2960*/  LDS.128 R16, [R78.X4+UR5+0x1b0] ;  /* 0x0001b0054e107984 */ /* 0x000ea20008004c00 */
        /* <DEDUP_REMOVED lines=11> */
[C---:B------:R-:W-:Y:S01]  /*2a20*/  FFMA R30, R54.reuse, R38, R31 ;  /* 0x00000026361e7223 */ /* 0x040fe2000000001f */
[----:B------:R-:W3:Y:S01]  /*2a30*/  LDS.128 R24, [R78.X4+UR5+0x1030] ;  /* 0x001030054e187984 */ /* 0x000ee20008004c00 */
[----:B------:R-:W-:Y:S01]  /*2a40*/  FFMA R29, R53, R45, R28 ;  /* 0x0000002d351d7223 */ /* 0x000fe2000000001c */
[----:B------:R-:W-:Y:S01]  /*2a50*/  FFMA R28, R54, R22, R33 ;  /* 0x00000016361c7223 */ /* 0x000fe20000000021 */
[C---:B------:R-:W-:Y:S01]  /*2a60*/  FFMA R95, R55.reuse, R39, R30 ;  /* 0x00000027375f7223 */ /* 0x040fe2000000001e */
[----:B-1----:R-:W-:Y:S01]  /*2a70*/  FFMA R30, R60, R36, R105 ;  /* 0x000000243c1e7223 */ /* 0x002fe20000000069 */
[----:B------:R-:W-:Y:S01]  /*2a80*/  FFMA R32, R54, R46, R29 ;  /* 0x0000002e36207223 */ /* 0x000fe2000000001d */
[----:B------:R-:W-:Y:S01]  /*2a90*/  FFMA R93, R55, R23, R28 ;  /* 0x00000017375d7223 */ /* 0x000fe2000000001c */
[C---:B------:R-:W-:Y:S01]  /*2aa0*/  FFMA R28, R60.reuse, R20, R103 ;  /* 0x000000143c1c7223 */ /* 0x040fe20000000067 */
[----:B------:R-:W-:Y:S01]  /*2ab0*/  FFMA R31, R61, R37, R30 ;  /* 0x000000253d1f7223 */ /* 0x000fe2000000001e */
[----:B------:R-:W-:Y:S01]  /*2ac0*/  FFMA R97, R55, R47, R32 ;  /* 0x0000002f37617223 */ /* 0x000fe20000000020 */
        /* <DEDUP_REMOVED lines=13> */
[----:B------:R-:W-:Y:S01]  /*2ba0*/  FFMA R111, R63, R43, R62 ;  /* 0x0000002b3f6f7223 */ /* 0x000fe2000000003e */
[----:B------:R-:W-:Y:S01]  /*2bb0*/  FFMA R56, R56, R44, R91 ;  /* 0x0000002c38387223 */ /* 0x000fe2000000005b */
[----:B------:R-:W1:Y:S01]  /*2bc0*/  LDS.128 R60, [R78.X4+UR5+0x1130] ;  /* 0x001130054e3c7984 */ /* 0x000e620008004c00 */
[-C--:B------:R-:W-:Y:S01]  /*2bd0*/  FFMA R53, R53, R41.reuse, R52 ;  /* 0x0000002935357223 */ /* 0x080fe20000000034 */
        /* <DEDUP_REMOVED lines=14> */
[C---:B---3--:R-:W-:Y:S01]  /*2cc0*/  FFMA R64, R24.reuse, R40, R64 ;  /* 0x0000002818407223 */ /* 0x048fe20000000040 */
[----:B------:R-:W-:Y:S01]  /*2cd0*/  FFMA R113, R19, R23, R18 ;  /* 0x0000001713717223 */ /* 0x000fe20000000012 */
[C---:B------:R-:W-:Y:S01]  /*2ce0*/  FFMA R18, R24.reuse, R44, R125 ;  /* 0x0000002c18127223 */ /* 0x040fe2000000007d */
        /* <DEDUP_REMOVED lines=8> */
[----:B------:R-:W2:Y:S01]  /*2d70*/  LDS.128 R52, [R78.X4+UR5+0x11b0] ;  /* 0x0011b0054e347984 */ /* 0x000ea20008004c00 */
        /* <DEDUP_REMOVED lines=13> */
[-C--:B------:R-:W-:Y:S01]  /*2e50*/  FFMA R91, R59, R47.reuse, R58 ;  /* 0x0000002f3b5b7223 */ /* 0x080fe2000000003a */
        /* <DEDUP_REMOVED lines=8> */
[----:B------:R-:W-:Y:S01]  /*2ee0*/  LDS.128 R56, [R78.X4+UR5+0x40] ;  /* 0x000040054e387984 */ /* 0x000fe20008004c00 */
[----:B------:R-:W-:Y:S01]  /*2ef0*/  FFMA R49, R49, R45, R70 ;  /* 0x0000002d31317223 */ /* 0x000fe20000000046 */
[C---:B-1----:R-:W-:Y:S01]  /*2f00*/  FFMA R48, R60.reuse, R20, R73 ;  /* 0x000000143c307223 */ /* 0x042fe20000000049 */
[----:B------:R-:W-:Y:S01]  /*2f10*/  FFMA R74, R60, R44, R101 ;  /* 0x0000002c3c4a7223 */ /* 0x000fe20000000065 */
[----:B------:R-:W1:Y:S01]  /*2f20*/  LDS.128 R24, [R84+0x140] ;  /* 0x0001400054187984 */ /* 0x000e620000000c00 */
[----:B------:R-:W-:Y:S01]  /*2f30*/  FFMA R70, R50, R46, R49 ;  /* 0x0000002e32467223 */ /* 0x000fe20000000031 */
[C---:B------:R-:W-:Y:S01]  /*2f40*/  FFMA R50, R60.reuse, R36, R75 ;  /* 0x000000243c327223 */ /* 0x040fe2000000004b */
[C---:B------:R-:W-:Y:S01]  /*2f50*/  FFMA R68, R51.reuse, R39, R68 ;  /* 0x0000002733447223 */ /* 0x040fe20000000044 */
[----:B------:R-:W3:Y:S01]  /*2f60*/  LDS.128 R16, [R84+0xc0] ;  /* 0x0000c00054107984 */ /* 0x000ee20000000c00 */
[C---:B------:R-:W-:Y:S01]  /*2f70*/  FFMA R70, R51.reuse, R47, R70 ;  /* 0x0000002f33467223 */ /* 0x040fe20000000046 */
[C---:B------:R-:W-:Y:S01]  /*2f80*/  FFMA R66, R51.reuse, R23, R66 ;  /* 0x0000001733427223 */ /* 0x040fe20000000042 */
[----:B------:R-:W-:Y:S01]  /*2f90*/  FFMA R72, R51, R43, R72 ;  /* 0x0000002b33487223 */ /* 0x000fe20000000048 */
[----:B------:R-:W4:Y:S01]  /*2fa0*/  LDS.128 R28, [R84+0x40] ;  /* 0x00004000541c7984 */ /* 0x000f220000000c00 */
[----:B------:R-:W-:Y:S01]  /*2fb0*/  FFMA R60, R60, R40, R109 ;  /* 0x000000283c3c7223 */ /* 0x000fe2000000006d */
[C---:B------:R-:W-:Y:S01]  /*2fc0*/  FFMA R75, R61.reuse, R37, R50 ;  /* 0x000000253d4b7223 */ /* 0x040fe20000000032 */
[C---:B------:R-:W-:Y:S01]  /*2fd0*/  FFMA R101, R61.reuse, R21, R48 ;  /* 0x000000153d657223 */ /* 0x040fe20000000030 */
[----:B------:R-:W4:Y:S01]  /*2fe0*/  LDS.128 R32, [R84+0x1c0] ;  /* 0x0001c00054207984 */ /* 0x000f220000000c00 */
[C---:B------:R-:W-:Y:S01]  /*2ff0*/  FFMA R73, R61.reuse, R45, R74 ;  /* 0x0000002d3d497223 */ /* 0x040fe2000000004a */
[----:B------:R-:W-:Y:S01]  /*3000*/  FFMA R61, R61, R41, R60 ;  /* 0x000000293d3d7223 */ /* 0x000fe2000000003c */
[C---:B------:R-:W-:Y:S01]  /*3010*/  FFMA R74, R62.reuse, R38, R75 ;  /* 0x000000263e4a7223 */ /* 0x040fe2000000004b */
[----:B------:R-:W4:Y:S01]  /*3020*/  LDS.128 R48, [R78.X4+UR5+0xc0] ;  /* 0x0000c0054e307984 */ /* 0x000f220008004c00 */
        /* <DEDUP_REMOVED lines=8> */
[----:B------:R-:W2:Y:S01]  /*30b0*/  LDS.128 R60, [R78.X4+UR5+0x140] ;  /* 0x000140054e3c7984 */ /* 0x000ea20008004c00 */
        /* <DEDUP_REMOVED lines=14> */
[----:B-1----:R-:W-:Y:S01]  /*31a0*/  FFMA R36, R56, R24, R89 ;  /* 0x0000001838247223 */ /* 0x002fe20000000059 */
[----:B------:R-:W-:-:S02]  /*31b0*/  FFMA R65, R55, R47, R46 ;  /* 0x0000002f37417223 */ /* 0x000fc4000000002e */
[----:B------:R-:W-:Y:S01]  /*31c0*/  LDS.128 R52, [R84+0x150] ;  /* 0x0001500054347984 */ /* 0x000fe20000000c00 */
[C---:B---3--:R-:W-:Y:S01]  /*31d0*/  FFMA R22, R56.reuse, R16, R87 ;  /* 0x0000001038167223 */ /* 0x048fe20000000057 */
[C---:B------:R-:W-:Y:S02]  /*31e0*/  FFMA R21, R57.reuse, R25, R36 ;  /* 0x0000001939157223 */ /* 0x040fe40000000024 */
[----:B------:R-:W1:Y:S01]  /*31f0*/  LDS.128 R36, [R78.X4+UR5+0x1c0] ;  /* 0x0001c0054e247984 */ /* 0x000e620008004c00 */
[----:B----4-:R-:W-:Y:S01]  /*3200*/  FFMA R20, R56, R28, R85 ;  /* 0x0000001c38147223 */ /* 0x010fe20000000055 */
[C---:B------:R-:W-:Y:S01]  /*3210*/  FFMA R23, R57.reuse, R17, R22 ;  /* 0x0000001139177223 */ /* 0x040fe20000000016 */
[C---:B------:R-:W-:Y:S02]  /*3220*/  FFMA R40, R58.reuse, R26, R21 ;  /* 0x0000001a3a287223 */ /* 0x040fe40000000015 */
[----:B------:R-:W-:Y:S01]  /*3230*/  FFMA R41, R57, R29, R20 ;  /* 0x0000001d39297223 */ /* 0x000fe20000000014 */
[----:B------:R-:W-:Y:S01]  /*3240*/  FFMA R22, R58, R18, R23 ;  /* 0x000000123a167223 */ /* 0x000fe20000000017 */
        /* <DEDUP_REMOVED lines=10> */
[----:B------:R-:W3:Y:S01]  /*32f0*/  LDS.128 R40, [R78.X4+UR5+0x1040] ;  /* 0x001040054e287984 */ /* 0x000ee20008004c00 */
[C---:B------:R-:W-:Y:S01]  /*3300*/  FFMA R45, R49.reuse, R17, R20 ;  /* 0x00000011312d7223 */ /* 0x040fe20000000014 */
[----:B------:R-:W-:Y:S01]  /*3310*/  FFMA R48, R48, R28, R99 ;  /* 0x0000001c30307223 */ /* 0x000fe20000000063 */
[C---:B------:R-:W-:Y:S01]  /*3320*/  FFMA R22, R50.reuse, R26, R23 ;  /* 0x0000001a32167223 */ /* 0x040fe20000000017 */
[C---:B------:R-:W-:Y:S01]  /*3330*/  FFMA R44, R50.reuse, R34, R21 ;  /* 0x00000022322c7223 */ /* 0x040fe20000000015 */
[----:B------:R-:W-:Y:S01]  /*3340*/  FFMA R20, R50, R18, R45 ;  /* 0x0000001232147223 */ /* 0x000fe2000000002d */
[----:B------:R-:W-:Y:S01]  /*3350*/  FFMA R49, R49, R29, R48 ;  /* 0x0000001d31317223 */ /* 0x000fe20000000030 */
[C---:B------:R-:W-:Y:S01]  /*3360*/  FFMA R95, R51.reuse, R27, R22 ;  /* 0x0000001b335f7223 */ /* 0x040fe20000000016 */
[C---:B--2---:R-:W-:Y:S01]  /*3370*/  FFMA R22, R60.reuse, R24, R105 ;  /* 0x000000183c167223 */ /* 0x044fe20000000069 */
[C---:B------:R-:W-:Y:S01]  /*3380*/  FFMA R93, R51.reuse, R19, R20 ;  /* 0x00000013335d7223 */ /* 0x040fe20000000014 */
[----:B------:R-:W-:Y:S01]  /*3390*/  FFMA R20, R60, R16, R103 ;  /* 0x000000103c147223 */ /* 0x000fe20000000067 */
[----:B------:R-:W-:Y:S01]  /*33a0*/  FFMA R50, R50, R30, R49 ;  /* 0x0000001e32327223 */ /* 0x000fe20000000031 */
        /* <DEDUP_REMOVED lines=30> */
[C---:B---3--:R-:W-:Y:S01]  /*3590*/  FFMA R36, R40.reuse, R24, R123 ;  /* 0x0000001828247223 */ /* 0x048fe2000000007b */
        /* <DEDUP_REMOVED lines=14> */
[----:B------:R-:W-:Y:S01]  /*3680*/  FFMA R42, R42, R18, R41 ;  /* 0x000000122a2a7223 */ /* 0x000fe20000000029 */
[C---:B--2---:R-:W-:Y:S01]  /*3690*/  FFMA R72, R20.reuse, R28, R72 ;  /* 0x0000001c14487223 */ /* 0x044fe20000000048 */
[C---:B------:R-:W-:Y:S01]  /*36a0*/  FFMA R66, R20.reuse, R16, R66 ;  /* 0x0000001014427223 */ /* 0x040fe20000000042 */
[C---:B------:R-:W-:Y:S01]  /*36b0*/  FFMA R68, R20.reuse, R24, R68 ;  /* 0x0000001814447223 */ /* 0x040fe20000000044 */
        /* <DEDUP_REMOVED lines=12> */
[----:B------:R-:W2:Y:S01]  /*3780*/  LDS.128 R44, [R78.X4+UR5+0x50] ;  /* 0x000050054e2c7984 */ /* 0x000ea20008004c00 */
[-C--:B------:R-:W-:Y:S01]  /*3790*/  FFMA R21, R21, R33.reuse, R70 ;  /* 0x0000002115157223 */ /* 0x080fe20000000046 */
[----:B------:R-:W-:Y:S01]  /*37a0*/  FFMA R57, R57, R33, R56 ;  /* 0x0000002139397223 */ /* 0x000fe20000000038 */
[----:B-1----:R-:W-:Y:S01]  /*37b0*/  FFMA R20, R60, R16, R73 ;  /* 0x000000103c147223 */ /* 0x002fe20000000049 */
[----:B------:R-:W1:Y:S01]  /*37c0*/  LDS.128 R40, [R84+0x50] ;  /* 0x0000500054287984 */ /* 0x000e620000000c00 */
[----:B------:R-:W-:Y:S01]  /*37d0*/  FFMA R70, R22, R34, R21 ;  /* 0x0000002216467223 */ /* 0x000fe20000000015 */
[----:B------:R-:W-:Y:S01]  /*37e0*/  FFMA R22, R60, R24, R75 ;  /* 0x000000183c167223 */ /* 0x000fe2000000004b */
[----:B------:R-:W-:Y:S01]  /*37f0*/  FFMA R58, R58, R34, R57 ;  /* 0x000000223a3a7223 */ /* 0x000fe20000000039 */
[----:B------:R-:W4:Y:S01]  /*3800*/  LDS.128 R48, [R84+0xd0] ;  /* 0x0000d00054307984 */ /* 0x000f220000000c00 */
        /* <DEDUP_REMOVED lines=9> */
[----:B------:R-:W4:Y:S01]  /*38a0*/  LDS.128 R20, [R78.X4+UR5+0xd0] ;  /* 0x0000d0054e147984 */ /* 0x000f220008004c00 */
[----:B------:R-:W-:Y:S01]  /*38b0*/  FFMA R91, R59, R35, R58 ;  /* 0x000000233b5b7223 */ /* 0x000fe2000000003a */
[----:B------:R-:W-:Y:S01]  /*38c0*/  FFMA R61, R61, R29, R60 ;  /* 0x0000001d3d3d7223 */ /* 0x000fe2000000003c */
[C---:B------:R-:W-:Y:S01]  /*38d0*/  FFMA R86, R62.reuse, R34, R73 ;  /* 0x000000223e567223 */ /* 0x040fe20000000049 */
[----:B------:R-:W4:Y:S01]  /*38e0*/  LDS.128 R56, [R84+0x1d0] ;  /* 0x0001d00054387984 */ /* 0x000f220000000c00 */
        /* <DEDUP_REMOVED lines=8> */
[----:B------:R-:W3:Y:S01]  /*3970*/  LDS.128 R60, [R78.X4+UR5+0x150] ;  /* 0x000150054e3c7984 */ /* 0x000ee20008004c00 */
        /* <DEDUP_REMOVED lines=9> */
[----:B--2---:R-:W-:Y:S01]  /*3a10*/  FFMA R24, R44, R52, R89 ;  /* 0x000000342c187223 */ /* 0x004fe20000000059 */
[----:B------:R-:W-:Y:S01]  /*3a20*/  FFMA R69, R39, R19, R18 ;  /* 0x0000001327457223 */ /* 0x000fe20000000012 */
[----:B------:R-:W-:Y:S01]  /*3a30*/  FFMA R26, R38, R26, R25 ;  /* 0x0000001a261a7223 */ /* 0x000fe20000000019 */
[----:B-1----:R-:W-:Y:S01]  /*3a40*/  FFMA R16, R44, R40, R85 ;  /* 0x000000282c107223 */ /* 0x002fe20000000055 */
[----:B------:R-:W-:Y:S01]  /*3a50*/  FFMA R17, R45, R53, R24 ;  /* 0x000000352d117223 */ /* 0x000fe20000000018 */
[----:B------:R-:W-:Y:S01]  /*3a60*/  FFMA R34, R38, R34, R33 ;  /* 0x0000002226227223 */ /* 0x000fe20000000021 */
[----:B------:R-:W-:Y:S01]  /*3a70*/  FFMA R67, R39, R27, R26 ;  /* 0x0000001b27437223 */ /* 0x000fe2000000001a */
[----:B----4-:R-:W-:Y:S01]  /*3a80*/  FFMA R18, R44, R48, R87 ;  /* 0x000000302c127223 */ /* 0x010fe20000000057 */
[C---:B------:R-:W-:Y:S01]  /*3a90*/  FFMA R29, R45.reuse, R41, R16 ;  /* 0x000000292d1d7223 */ /* 0x040fe20000000010 */
[C---:B------:R-:W-:Y:S01]  /*3aa0*/  FFMA R28, R46.reuse, R54, R17 ;  /* 0x000000362e1c7223 */ /* 0x040fe20000000011 */
[----:B------:R-:W1:Y:S01]  /*3ab0*/  LDS.128 R24, [R78.X4+UR5+0x1d0] ;  /* 0x0001d0054e187984 */ /* 0x000e620008004c00 */
[----:B------:R-:W-:Y:S01]  /*3ac0*/  FFMA R19, R45, R49, R18 ;  /* 0x000000312d137223 */ /* 0x000fe20000000012 */
[C---:B------:R-:W-:Y:S01]  /*3ad0*/  FFMA R16, R46.reuse, R42, R29 ;  /* 0x0000002a2e107223 */ /* 0x040fe2000000001d */
[----:B------:R-:W-:Y:S01]  /*3ae0*/  FFMA R89, R47, R55, R28 ;  /* 0x000000372f597223 */ /* 0x000fe2000000001c */
[----:B------:R-:W-:Y:S01]  /*3af0*/  FFMA R65, R39, R35, R34 ;  /* 0x0000002327417223 */ /* 0x000fe20000000022 */
[----:B------:R-:W-:Y:S01]  /*3b00*/  FFMA R18, R46, R50, R19 ;  /* 0x000000322e127223 */ /* 0x000fe20000000013 */
        /* <DEDUP_REMOVED lines=40> */
[----:B------:R-:W1:Y:S01]  /*3d90*/  LDS.128 R60, [R78.X4+UR5+0x1150] ;  /* 0x001150054e3c7984 */ /* 0x000e620008004c00 */
[C---:B------:R-:W-:Y:S01]  /*3da0*/  FFMA R28, R24.reuse, R56, R117 ;  /* 0x00000038181c7223 */ /* 0x040fe20000000075 */
[----:B------:R-:W-:Y:S01]  /*3db0*/  FFMA R24, R24, R48, R113 ;  /* 0x0000003018187223 */ /* 0x000fe20000000071 */
[C---:B------:R-:W-:Y:S01]  /*3dc0*/  FFMA R20, R26.reuse, R42, R29 ;  /* 0x0000002a1a147223 */ /* 0x040fe2000000001d */
[----:B------:R-:W-:Y:S01]  /*3dd0*/  FFMA R22, R26, R54, R23 ;  /* 0x000000361a167223 */ /* 0x000fe20000000017 */
[C---:B------:R-:W-:Y:S01]  /*3de0*/  FFMA R21, R25.reuse, R57, R28 ;  /* 0x0000003919157223 */ /* 0x040fe2000000001c */
[----:B------:R-:W-:Y:S01]  /*3df0*/  FFMA R25, R25, R49, R24 ;  /* 0x0000003119197223 */ /* 0x000fe20000000018 */
[C---:B------:R-:W-:Y:S01]  /*3e00*/  FFMA R119, R27.reuse, R43, R20 ;  /* 0x0000002b1b777223 */ /* 0x040fe20000000014 */
[----:B------:R-:W-:Y:S01]  /*3e10*/  FFMA R115, R27, R55, R22 ;  /* 0x000000371b737223 */ /* 0x000fe20000000016 */
[----:B------:R-:W-:Y:S01]  /*3e20*/  FFMA R71, R39, R31, R30 ;  /* 0x0000001f27477223 */ /* 0x000fe2000000001e */
[C---:B--2---:R-:W-:Y:S01]  /*3e30*/  FFMA R64, R32.reuse, R40, R64 ;  /* 0x0000002820407223 */ /* 0x044fe20000000040 */
[C---:B------:R-:W-:Y:S01]  /*3e40*/  FFMA R22, R32.reuse, R56, R125 ;  /* 0x0000003820167223 */ /* 0x040fe2000000007d */
[C---:B------:R-:W-:Y:S01]  /*3e50*/  FFMA R20, R32.reuse, R52, R123 ;  /* 0x0000003420147223 */ /* 0x040fe2000000007b */
[----:B------:R-:W-:Y:S01]  /*3e60*/  FFMA R32, R32, R48, R121 ;  /* 0x0000003020207223 */ /* 0x000fe20000000079 */
        /* <DEDUP_REMOVED lines=10> */
[C---:B---3--:R-:W-:Y:S01]  /*3f10*/  FFMA R66, R16.reuse, R48, R66 ;  /* 0x0000003010427223 */ /* 0x048fe20000000042 */
[----:B------:R-:W-:Y:S01]  /*3f20*/  FFMA R68, R16, R52, R68 ;  /* 0x0000003410447223 */ /* 0x000fe20000000044 */
[-C--:B------:R-:W-:Y:S01]  /*3f30*/  FFMA R34, R34, R50.reuse, R33 ;  /* 0x0000003222227223 */ /* 0x080fe20000000021 */
[----:B------:R-:W-:Y:S01]  /*3f40*/  FFMA R125, R35, R59, R22 ;  /* 0x0000003b237d7223 */ /* 0x000fe20000000016 */
[C---:B------:R-:W-:Y:S01]  /*3f50*/  FFMA R23, R17.reuse, R49, R66 ;  /* 0x0000003111177223 */ /* 0x040fe20000000042 */
[----:B------:R-:W-:Y:S01]  /*3f60*/  FFMA R21, R17, R53, R68 ;  /* 0x0000003511157223 */ /* 0x000fe20000000044 */
[C---:B------:R-:W-:Y:S01]  /*3f70*/  FFMA R123, R35.reuse, R55, R20 ;  /* 0x00000037237b7223 */ /* 0x040fe20000000014 */
[C---:B------:R-:W-:Y:S01]  /*3f80*/  FFMA R121, R35.reuse, R51, R34 ;  /* 0x0000003323797223 */ /* 0x040fe20000000022 */
[----:B------:R-:W-:Y:S01]  /*3f90*/  FFMA R64, R35, R43, R64 ;  /* 0x0000002b23407223 */ /* 0x000fe20000000040 */
[C---:B------:R-:W-:Y:S01]  /*3fa0*/  FFMA R66, R18.reuse, R50, R23 ;  /* 0x0000003212427223 */ /* 0x040fe20000000017 */
[----:B------:R-:W-:Y:S01]  /*3fb0*/  FFMA R68, R18, R54, R21 ;  /* 0x0000003612447223 */ /* 0x000fe20000000015 */
[----:B------:R-:W-:Y:S01]  /*3fc0*/  FFMA R44, R44, R56, R91 ;  /* 0x000000382c2c7223 */ /* 0x000fe2000000005b */
[----:B------:R-:W-:Y:S01]  /*3fd0*/  LDS.128 R32, [R78.X4+UR5+0x60] ;  /* 0x000060054e207984 */ /* 0x000fe20008004c00 */
[C---:B------:R-:W-:Y:S01]  /*3fe0*/  FFMA R72, R16.reuse, R40, R72 ;  /* 0x0000002810487223 */ /* 0x040fe20000000048 */
[----:B------:R-:W-:Y:S01]  /*3ff0*/  FFMA R70, R16, R56, R70 ;  /* 0x0000003810467223 */ /* 0x000fe20000000046 */
[----:B------:R-:W-:Y:S01]  /*4000*/  FFMA R45, R45, R57, R44 ;  /* 0x000000392d2d7223 */ /* 0x000fe2000000002c */
[----:B------:R-:W-:Y:S01]  /*4010*/  LDS.128 R20, [R84+0xe0] ;  /* 0x0000e00054147984 */ /* 0x000fe20000000c00 */
[----:B------:R-:W-:Y:S01]  /*4020*/  FFMA R25, R17, R41, R72 ;  /* 0x0000002911197223 */ /* 0x000fe20000000048 */
[C---:B------:R-:W-:Y:S01]  /*4030*/  FFMA R117, R27.reuse, R59, R24 ;  /* 0x0000003b1b757223 */ /* 0x040fe20000000018 */
[----:B------:R-:W-:Y:S01]  /*4040*/  FFMA R46, R46, R58, R45 ;  /* 0x0000003a2e2e7223 */ /* 0x000fe2000000002d */
[----:B------:R-:W3:Y:S01]  /*4050*/  LDS.128 R36, [R84+0x60] ;  /* 0x0000600054247984 */ /* 0x000ee20000000c00 */
[----:B------:R-:W-:Y:S01]  /*4060*/  FFMA R113, R27, R51, R26 ;  /* 0x000000331b717223 */ /* 0x000fe2000000001a */
[----:B------:R-:W-:Y:S01]  /*4070*/  FFMA R17, R17, R57, R70 ;  /* 0x0000003911117223 */ /* 0x000fe20000000046 */
[C---:B------:R-:W-:Y:S01]  /*4080*/  FFMA R72, R18.reuse, R42, R25 ;  /* 0x0000002a12487223 */ /* 0x040fe20000000019 */
[-C--:B------:R-:W-:Y:S01]  /*4090*/  FFMA R91, R47, R59.reuse, R46 ;  /* 0x0000003b2f5b7223 */ /* 0x080fe2000000002e */
[----:B------:R-:W4:Y:S01]  /*40a0*/  LDS.128 R24, [R84+0x160] ;  /* 0x0001600054187984 */ /* 0x000f220000000c00 */
[----:B------:R-:W-:Y:S01]  /*40b0*/  FFMA R70, R18, R58, R17 ;  /* 0x0000003a12467223 */ /* 0x000fe20000000011 */
[C---:B-1----:R-:W-:Y:S01]  /*40c0*/  FFMA R18, R60.reuse, R52, R75 ;  /* 0x000000343c127223 */ /* 0x042fe2000000004b */
[C---:B------:R-:W-:Y:S01]  /*40d0*/  FFMA R16, R60.reuse, R48, R73 ;  /* 0x000000303c107223 */ /* 0x040fe20000000049 */
[----:B------:R-:W1:Y:S01]  /*40e0*/  LDS.128 R44, [R84+0x1e0] ;  /* 0x0001e000542c7984 */ /* 0x000e620000000c00 */
        /* <DEDUP_REMOVED lines=13> */
[----:B------:R-:W-:Y:S01]  /*41c0*/  FFMA R60, R62, R50, R101 ;  /* 0x000000323e3c7223 */ /* 0x000fe20000000065 */
        /* <DEDUP_REMOVED lines=14> */
[----:B------:R-:W2:Y:S01]  /*42b0*/  LDS.128 R60, [R78.X4+UR5+0x160] ;  /* 0x000160054e3c7984 */ /* 0x000ea20008004c00 */
[C---:B------:R-:W-:Y:S01]  /*42c0*/  FFMA R58, R30.reuse, R58, R57 ;  /* 0x0000003a1e3a7223 */ /* 0x040fe20000000039 */
[C---:B------:R-:W-:Y:S01]  /*42d0*/  FFMA R54, R30.reuse, R54, R53 ;  /* 0x000000361e367223 */ /* 0x040fe20000000035 */
[----:B------:R-:W-:Y:S01]  /*42e0*/  FFMA R30, R30, R42, R29 ;  /* 0x0000002a1e1e7223 */ /* 0x000fe2000000001d */
[C---:B---3--:R-:W-:Y:S01]  /*42f0*/  FFMA R28, R32.reuse, R36, R85 ;  /* 0x00000024201c7223 */ /* 0x048fe20000000055 */
[C---:B------:R-:W-:Y:S01]  /*4300*/  FFMA R65, R31.reuse, R59, R58 ;  /* 0x0000003b1f417223 */ /* 0x040fe2000000003a */
[C---:B------:R-:W-:Y:S01]  /*4310*/  FFMA R67, R31.reuse, R55, R54 ;  /* 0x000000371f437223 */ /* 0x040fe20000000036 */
[C---:B------:R-:W-:Y:S01]  /*4320*/  FFMA R71, R31.reuse, R43, R30 ;  /* 0x0000002b1f477223 */ /* 0x040fe2000000001e */
[C---:B------:R-:W-:Y:S01]  /*4330*/  FFMA R30, R32.reuse, R20, R87 ;  /* 0x00000014201e7223 */ /* 0x040fe20000000057 */
[----:B------:R-:W-:Y:S01]  /*4340*/  FFMA R69, R31, R51, R50 ;  /* 0x000000331f457223 */ /* 0x000fe20000000032 */
[C---:B------:R-:W-:Y:S01]  /*4350*/  FFMA R49, R33.reuse, R37, R28 ;  /* 0x0000002521317223 */ /* 0x040fe2000000001c */
[C---:B----4-:R-:W-:Y:S01]  /*4360*/  FFMA R40, R32.reuse, R24, R89 ;  /* 0x0000001820287223 */ /* 0x050fe20000000059 */
[C---:B------:R-:W-:Y:S01]  /*4370*/  FFMA R43, R33.reuse, R21, R30 ;  /* 0x00000015212b7223 */ /* 0x040fe2000000001e */
[----:B-1----:R-:W-:Y:S01]  /*4380*/  FFMA R32, R32, R44, R91 ;  /* 0x0000002c20207223 */ /* 0x002fe2000000005b */
[----:B------:R-:W1:Y:S01]  /*4390*/  LDS.128 R28, [R78.X4+UR5+0x1e0] ;  /* 0x0001e0054e1c7984 */ /* 0x000e620008004c00 */
        /* <DEDUP_REMOVED lines=22> */
[----:B------:R-:W3:Y:S01]  /*4500*/  LDS.128 R40, [R78.X4+UR5+0x1060] ;  /* 0x001060054e287984 */ /* 0x000ee20008004c00 */
[C---:B------:R-:W-:Y:S01]  /*4510*/  FFMA R92, R19.reuse, R47, R92 ;  /* 0x0000002f135c7223 */ /* 0x040fe2000000005c */
[C---:B------:R-:W-:Y:S01]  /*4520*/  FFMA R90, R19.reuse, R27, R90 ;  /* 0x0000001b135a7223 */ /* 0x040fe2000000005a */
[C---:B--2---:R-:W-:Y:S01]  /*4530*/  FFMA R74, R60.reuse, R44, R74 ;  /* 0x0000002c3c4a7223 */ /* 0x044fe2000000004a */
        /* <DEDUP_REMOVED lines=13> */
[C---:B-1----:R-:W-:Y:S01]  /*4610*/  FFMA R48, R28.reuse, R44, R117 ;  /* 0x0000002c1c307223 */ /* 0x042fe20000000075 */
        /* <DEDUP_REMOVED lines=14> */
[C---:B------:R-:W-:Y:S01]  /*4700*/  FFMA R93, R31.reuse, R27, R48 ;  /* 0x0000001b1f5d7223 */ /* 0x040fe20000000030 */
[C---:B------:R-:W-:Y:S01]  /*4710*/  FFMA R113, R31.reuse, R39, R28 ;  /* 0x000000271f717223 */ /* 0x040fe2000000001c */
[----:B------:R-:W4:Y:S01]  /*4720*/  LDS.128 R56, [R78.X4+UR5+0x11e0] ;  /* 0x0011e0054e387984 */ /* 0x000f220008004c00 */
[----:B------:R-:W-:Y:S01]  /*4730*/  FFMA R91, R31, R23, R30 ;  /* 0x000000171f5b7223 */ /* 0x000fe2000000001e */
[----:B------:R-:W-:-:S02]  /*4740*/  FFMA R86, R60, R36, R86 ;  /* 0x000000243c567223 */ /* 0x000fc40000000056 */
[----:B------:R-:W-:Y:S01]  /*4750*/  LDS.128 R52, [R84+0x170] ;  /* 0x0001700054347984 */ /* 0x000fe20000000c00 */
        /* <DEDUP_REMOVED lines=11> */
[-C--:B------:R-:W-:Y:S01]  /*4810*/  FFMA R61, R61, R37.reuse, R86 ;  /* 0x000000253d3d7223 */ /* 0x080fe20000000056 */
        /* <DEDUP_REMOVED lines=18> */
[----:B------:R-:W2:Y:S01]  /*4940*/  LDS.128 R72, [R78.X4+UR5+0x70] ;  /* 0x000070054e487984 */ /* 0x000ea20008004c00 */
[C---:B------:R-:W-:Y:S01]  /*4950*/  FFMA R119, R19.reuse, R47, R18 ;  /* 0x0000002f13777223 */ /* 0x040fe20000000012 */
[-C--:B------:R-:W-:Y:S01]  /*4960*/  FFMA R121, R19, R39.reuse, R16 ;  /* 0x0000002713797223 */ /* 0x080fe20000000010 */
[C---:B-1----:R-:W-:Y:S01]  /*4970*/  FFMA R18, R32.reuse, R24, R103 ;  /* 0x0000001820127223 */ /* 0x042fe20000000067 */
[----:B------:R-:W1:Y:S01]  /*4980*/  LDS.128 R40, [R84+0xf0] ;  /* 0x0000f00054287984 */ /* 0x000e620000000c00 */
[C---:B------:R-:W-:Y:S01]  /*4990*/  FFMA R16, R32.reuse, R20, R101 ;  /* 0x0000001420107223 */ /* 0x040fe20000000065 */
[----:B------:R-:W-:Y:S01]  /*49a0*/  FFMA R86, R63, R39, R86 ;  /* 0x000000273f567223 */ /* 0x000fe20000000056 */
[C---:B------:R-:W-:Y:S01]  /*49b0*/  FFMA R115, R19.reuse, R23, R60 ;  /* 0x0000001713737223 */ /* 0x040fe2000000003c */
[----:B------:R-:W3:Y:S01]  /*49c0*/  LDS.128 R48, [R84+0x70] ;  /* 0x0000700054307984 */ /* 0x000ee20000000c00 */
[----:B------:R-:W-:Y:S01]  /*49d0*/  FFMA R117, R19, R27, R62 ;  /* 0x0000001b13757223 */ /* 0x000fe2000000003e */
[C---:B------:R-:W-:Y:S01]  /*49e0*/  FFMA R60, R32.reuse, R44, R105 ;  /* 0x0000002c203c7223 */ /* 0x040fe20000000069 */
[C---:B------:R-:W-:Y:S01]  /*49f0*/  FFMA R63, R33.reuse, R25, R18 ;  /* 0x00000019213f7223 */ /* 0x040fe20000000012 */
[----:B------:R-:W3:Y:S01]  /*4a00*/  LDS.128 R28, [R84+0x1f0] ;  /* 0x0001f000541c7984 */ /* 0x000ee20000000c00 */
[C---:B------:R-:W-:Y:S01]  /*4a10*/  FFMA R101, R33.reuse, R21, R16 ;  /* 0x0000001521657223 */ /* 0x040fe20000000010 */
[----:B------:R-:W-:Y:S01]  /*4a20*/  FFMA R32, R32, R36, R109 ;  /* 0x0000002420207223 */ /* 0x000fe2000000006d */
[C---:B------:R-:W-:Y:S01]  /*4a30*/  FFMA R61, R33.reuse, R45, R60 ;  /* 0x0000002d213d7223 */ /* 0x040fe2000000003c */
[----:B------:R-:W3:Y:S01]  /*4a40*/  LDS.128 R16, [R78.X4+UR5+0xf0] ;  /* 0x0000f0054e107984 */ /* 0x000ee20008004c00 */
        /* <DEDUP_REMOVED lines=8> */
[C---:B----4-:R-:W-:Y:S01]  /*4ad0*/  FFMA R24, R56.reuse, R24, R67 ;  /* 0x0000001838187223 */ /* 0x050fe20000000043 */
[----:B------:R-:W-:Y:S01]  /*4ae0*/  FFMA R109, R35, R39, R34 ;  /* 0x00000027236d7223 */ /* 0x000fe20000000022 */
[C---:B------:R-:W-:Y:S01]  /*4af0*/  FFMA R20, R56.reuse, R20, R69 ;  /* 0x0000001438147223 */ /* 0x040fe20000000045 */
[----:B------:R-:W4:Y:S01]  /*4b00*/  LDS.128 R32, [R78.X4+UR5+0x170] ;  /* 0x000170054e207984 */ /* 0x000f220008004c00 */
        /* <DEDUP_REMOVED lines=10> */
[----:B------:R-:W4:Y:S01]  /*4bb0*/  LDS.128 R24, [R78.X4+UR5+0x1f0] ;  /* 0x0001f0054e187984 */ /* 0x000f220008004c00 */
[----:B--2---:R-:W-:Y:S01]  /*4bc0*/  FFMA R98, R72, R52, R98 ;  /* 0x0000003448627223 */ /* 0x004fe20000000062 */
[C---:B------:R-:W-:Y:S01]  /*4bd0*/  FFMA R69, R59.reuse, R23, R22 ;  /* 0x000000173b457223 */ /* 0x040fe20000000016 */
[----:B------:R-:W-:Y:S01]  /*4be0*/  FFMA R46, R58, R46, R45 ;  /* 0x0000002e3a2e7223 */ /* 0x000fe2000000002d */
[----:B------:R-:W-:Y:S01]  /*4bf0*/  FFMA R71, R59, R39, R38 ;  /* 0x000000273b477223 */ /* 0x000fe20000000026 */
[----:B-1----:R-:W-:Y:S01]  /*4c00*/  FFMA R96, R72, R40, R96 ;  /* 0x0000002848607223 */ /* 0x002fe20000000060 */
[----:B------:R-:W-:Y:S01]  /*4c10*/  FFMA R21, R73, R53, R98 ;  /* 0x0000003549157223 */ /* 0x000fe20000000062 */
[----:B------:R-:W-:Y:S01]  /*4c20*/  FFMA R65, R59, R47, R46 ;  /* 0x0000002f3b417223 */ /* 0x000fe2000000002e */
[----:B------:R-:W-:Y:S01]  /*4c30*/  LEA R70, R0, 0x6000, 0xe ;  /* 0x0000600000467811 */ /* 0x000fe200078e70ff */
[----:B---3--:R-:W-:Y:S01]  /*4c40*/  FFMA R94, R72, R48, R94 ;  /* 0x00000030485e7223 */ /* 0x008fe2000000005e */
[C---:B------:R-:W-:Y:S01]  /*4c50*/  FFMA R23, R73.reuse, R41, R96 ;  /* 0x0000002949177223 */ /* 0x040fe20000000060 */
[----:B------:R-:W-:Y:S01]  /*4c60*/  FFMA R22, R74, R54, R21 ;  /* 0x000000364a167223 */ /* 0x000fe20000000015 */
[----:B------:R-:W-:Y:S01]  /*4c70*/  LDS.128 R56, [R78.X4+UR5+0x1170] ;  /* 0x001170054e387984 */ /* 0x000fe20008004c00 */
[----:B------:R-:W-:Y:S01]  /*4c80*/  FFMA R102, R72, R28, R102 ;  /* 0x0000001c48667223 */ /* 0x000fe20000000066 */
[----:B------:R-:W-:Y:S01]  /*4c90*/  FFMA R37, R73, R49, R94 ;  /* 0x0000003149257223 */ /* 0x000fe2000000005e */
[----:B------:R-:W-:Y:S01]  /*4ca0*/  FFMA R20, R74, R42, R23 ;  /* 0x0000002a4a147223 */ /* 0x000fe20000000017 */
[----:B------:R-:W-:Y:S01]  /*4cb0*/  IADD3 R46, P0, R9, UR6, RZ ;  /* 0x00000006092e7c10 */ /* 0x000fe2000ff1e0ff */
[-C--:B------:R-:W-:Y:S01]  /*4cc0*/  FFMA R73, R73, R29.reuse, R102 ;  /* 0x0000001d49497223 */ /* 0x080fe20000000066 */
[C---:B------:R-:W-:Y:S01]  /*4cd0*/  FFMA R92, R16.reuse, R28, R92 ;  /* 0x0000001c105c7223 */ /* 0x040fe2000000005c */
[C---:B------:R-:W-:Y:S01]  /*4ce0*/  FFMA R90, R16.reuse, R52, R90 ;  /* 0x00000034105a7223 */ /* 0x040fe2000000005a */
[C---:B------:R-:W-:Y:S01]  /*4cf0*/  FFMA R88, R16.reuse, R40, R88 ;  /* 0x0000002810587223 */ /* 0x040fe20000000058 */
[----:B------:R-:W-:Y:S01]  /*4d00*/  FFMA R100, R16, R48, R100 ;  /* 0x0000003010647223 */ /* 0x000fe20000000064 */
[C---:B------:R-:W-:Y:S01]  /*4d10*/  FFMA R72, R74.reuse, R50, R37 ;  /* 0x000000324a487223 */ /* 0x040fe20000000025 */
[-C--:B------:R-:W-:Y:S01]  /*4d20*/  FFMA R36, R74, R30.reuse, R73 ;  /* 0x0000001e4a247223 */ /* 0x080fe20000000049 */
[C---:B------:R-:W-:Y:S01]  /*4d30*/  FFMA R37, R17.reuse, R29, R92 ;  /* 0x0000001d11257223 */ /* 0x040fe2000000005c */
[C---:B------:R-:W-:Y:S01]  /*4d40*/  FFMA R39, R17.reuse, R53, R90 ;  /* 0x0000003511277223 */ /* 0x040fe2000000005a */
[----:B------:R-:W-:Y:S01]  /*4d50*/  FFMA R45, R17, R41, R88 ;  /* 0x00000029112d7223 */ /* 0x000fe20000000058 */
[C---:B------:R-:W-:Y:S01]  /*4d60*/  FFMA R73, R75.reuse, R43, R20 ;  /* 0x0000002b4b497223 */ /* 0x040fe20000000014 */
[----:B------:R-:W-:Y:S01]  /*4d70*/  FFMA R74, R75, R55, R22 ;  /* 0x000000374b4a7223 */ /* 0x000fe20000000016 */
[----:B------:R-:W-:Y:S01]  /*4d80*/  FFMA R17, R17, R49, R100 ;  /* 0x0000003111117223 */ /* 0x000fe20000000064 */
[C---:B------:R-:W-:Y:S01]  /*4d90*/  FFMA R72, R75.reuse, R51, R72 ;  /* 0x000000334b487223 */ /* 0x040fe20000000048 */
[----:B------:R-:W1:Y:S01]  /*4da0*/  LDS.128 R20, [R78.X4+UR5+0x1070] ;  /* 0x001070054e147984 */ /* 0x000e620008004c00 */
[-C--:B------:R-:W-:Y:S01]  /*4db0*/  FFMA R75, R75, R31.reuse, R36 ;  /* 0x0000001f4b4b7223 */ /* 0x080fe20000000024 */
[C---:B------:R-:W-:Y:S01]  /*4dc0*/  FFMA R36, R18.reuse, R30, R37 ;  /* 0x0000001e12247223 */ /* 0x040fe20000000025 */
[C---:B------:R-:W-:Y:S01]  /*4dd0*/  FFMA R62, R18.reuse, R54, R39 ;  /* 0x00000036123e7223 */ /* 0x040fe20000000027 */
[C---:B------:R-:W-:Y:S01]  /*4de0*/  FFMA R16, R18.reuse, R42, R45 ;  /* 0x0000002a12107223 */ /* 0x040fe2000000002d */
[----:B------:R-:W-:Y:S01]  /*4df0*/  FFMA R18, R18, R50, R17 ;  /* 0x0000003212127223 */ /* 0x000fe20000000011 */
[C---:B------:R-:W-:Y:S01]  /*4e00*/  FFMA R63, R19.reuse, R31, R36 ;  /* 0x0000001f133f7223 */ /* 0x040fe20000000024 */
[C---:B----4-:R-:W-:Y:S01]  /*4e10*/  FFMA R36, R32.reuse, R28, R107 ;  /* 0x0000001c20247223 */ /* 0x050fe2000000006b */
        /* <DEDUP_REMOVED lines=67> */
[----:B------:R-:W-:Y:S01]  /*5250*/  IADD3 R86, P1, R4, UR6, RZ ;  /* 0x0000000604567c10 */ /* 0x000fe2000ff3e0ff */
[----:B------:R-:W1:Y:S01]  /*5260*/  LDS.128 R16, [R78.X4+UR5+0x11f0] ;  /* 0x0011f0054e107984 */ /* 0x000e620008004c00 */
[----:B------:R-:W-:Y:S01]  /*5270*/  IADD3 R88, P2, R5, UR6, RZ ;  /* 0x0000000605587c10 */ /* 0x000fe2000ff5e0ff */
[----:B------:R-:W-:Y:S01]  /*5280*/  FFMA R64, R56, R48, R109 ;  /* 0x0000003038407223 */ /* 0x000fe2000000006d */
[----:B------:R-:W-:Y:S01]  /*5290*/  IADD3.X R87, R6, UR7, RZ, P1, !PT ;  /* 0x0000000706577c10 */ /* 0x000fe20008ffe4ff */
[----:B------:R-:W-:Y:S01]  /*52a0*/  FFMA R66, R56, R40, R101 ;  /* 0x0000002838427223 */ /* 0x000fe20000000065 */
[----:B------:R-:W-:Y:S01]  /*52b0*/  ISETP.GE.U32.AND P1, PT, R82, R76, PT ;  /* 0x0000004c5200720c */ /* 0x000fe20003f26070 */
[C---:B------:R-:W-:Y:S01]  /*52c0*/  FFMA R68, R56.reuse, R52, R103 ;  /* 0x0000003438447223 */ /* 0x040fe20000000067 */
[----:B------:R-:W-:Y:S01]  /*52d0*/  IADD3 R44, P3, R7, UR6, RZ ;  /* 0x00000006072c7c10 */ /* 0x000fe2000ff7e0ff */
[----:B------:R-:W-:Y:S01]  /*52e0*/  FFMA R56, R56, R28, R105 ;  /* 0x0000001c38387223 */ /* 0x000fe20000000069 */
[----:B------:R-:W-:Y:S01]  /*52f0*/  LEA R93, R0, R83, 0xd ;  /* 0x00000053005d7211 */ /* 0x000fe200078e68ff */
[----:B------:R-:W-:Y:S06]  /*5300*/  BAR.SYNC 0x0 ;  /* 0x0000000000007b1d */ /* 0x000fec0000000000 */
[----:B------:R-:W-:Y:S01]  /*5310*/  IADD3.X R89, R8, UR7, RZ, P2, !PT ;  /* 0x0000000708597c10 */ /* 0x000fe200097fe4ff */
[----:B------:R-:W-:Y:S01]  /*5320*/  USHF.L.U32 UR5, UR4, 0xd, URZ ;  /* 0x0000000d04057899 */ /* 0x000fe2000800063f */
[----:B------:R-:W-:Y:S01]  /*5330*/  LEA R95, R0, R81, 0xd ;  /* 0x00000051005f7211 */ /* 0x000fe200078e68ff */
[----:B------:R-:W-:Y:S01]  /*5340*/  @!PT LDS RZ, [RZ] ;  /* 0x00000000fffff984 */ /* 0x000fe20000000800 */
[----:B------:R-:W-:Y:S01]  /*5350*/  @!PT LDS RZ, [RZ] ;  /* 0x00000000fffff984 */ /* 0x000fe20000000800 */
[----:B------:R-:W-:Y:S01]  /*5360*/  @!PT LDS RZ, [RZ] ;  /* 0x00000000fffff984 */ /* 0x000fe20000000800 */
[----:B------:R2:W-:Y:S01]  /*5370*/  LDGSTS.E.BYPASS.128 [R93], [R86.64], !P1 ;  /* 0x00000000565d7fae */ /* 0x0005e2000c901c4a */
[----:B------:R-:W-:-:S02]  /*5380*/  IADD3.X R45, R10, UR7, RZ, P3, !PT ;  /* 0x000000070a2d7c10 */ /* 0x000fc40009ffe4ff */
[----:B------:R-:W-:Y:S01]  /*5390*/  IADD3 R84, P2, R11, UR6, RZ ;  /* 0x000000060b547c10 */ /* 0x000fe2000ff5e0ff */
[----:B------:R3:W-:Y:S01]  /*53a0*/  LDGSTS.E.BYPASS.128 [R95], [R88.64], !P1 ;  /* 0x00000000585f7fae */ /* 0x0007e2000c901c4a */
[----:B------:R-:W-:Y:S01]  /*53b0*/  IADD3 R90, P3, R13, UR6, RZ ;  /* 0x000000060d5a7c10 */ /* 0x000fe2000ff7e0ff */
[----:B------:R-:W-:Y:S01]  /*53c0*/  UIADD3 UR6, UP1, UR6, 0x80, URZ ;  /* 0x0000008006067890 */ /* 0x000fe2000ff3e03f */
[-C--:B------:R-:W-:Y:S01]  /*53d0*/  IADD3 R97, R83, R70.reuse, RZ ;  /* 0x0000004653617210 */ /* 0x080fe20007ffe0ff */
[----:B------:R-:W0:Y:S01]  /*53e0*/  LDGDEPBAR ;  /* 0x00000000000079af */ /* 0x000e220000000000 */
[----:B------:R-:W-:Y:S02]  /*53f0*/  IADD3.X R47, R12, UR7, RZ, P0, !PT ;  /* 0x000000070c2f7c10 */ /* 0x000fe400087fe4ff */
[----:B------:R-:W-:Y:S01]  /*5400*/  IADD3.X R85, R14, UR7, RZ, P2, !PT ;  /* 0x000000070e557c10 */ /* 0x000fe200097fe4ff */
[----:B------:R4:W-:Y:S01]  /*5410*/  LDGSTS.E.BYPASS.128 [R97], [R44.64], !P1 ;  /* 0x000000002c617fae */ /* 0x0009e2000c901c4a */
[-C--:B--2---:R-:W-:Y:S01]  /*5420*/  IADD3 R93, R81, R70.reuse, RZ ;  /* 0x00000046515d7210 */ /* 0x084fe20007ffe0ff */
[----:B------:R-:W-:Y:S01]  /*5430*/  FFMA R87, R57, R53, R68 ;  /* 0x0000003539577223 */ /* 0x000fe20000000044 */
[----:B------:R-:W-:Y:S01]  /*5440*/  IADD3.X R91, R15, UR7, RZ, P3, !PT ;  /* 0x000000070f5b7c10 */ /* 0x000fe20009ffe4ff */
[----:B---3--:R-:W-:Y:S01]  /*5450*/  FFMA R89, R57, R41, R66 ;  /* 0x0000002939597223 */ /* 0x008fe20000000042 */
[-C--:B------:R-:W-:Y:S01]  /*5460*/  IADD3 R95, R80, R70.reuse, RZ ;  /* 0x00000046505f7210 */ /* 0x080fe20007ffe0ff */
[----:B------:R2:W-:Y:S01]  /*5470*/  LDGSTS.E.BYPASS.128 [R93], [R46.64], !P1 ;  /* 0x000000002e5d7fae */ /* 0x0005e2000c901c4a */
[----:B------:R-:W-:Y:S01]  /*5480*/  IADD3 R99, R79, R70, RZ ;  /* 0x000000464f637210 */ /* 0x000fe20007ffe0ff */
[----:B------:R-:W-:Y:S01]  /*5490*/  UIADD3.X UR7, URZ, UR7, URZ, UP1, !UPT ;  /* 0x000000073f077290 */ /* 0x000fe20008ffe43f */
[----:B------:R-:W-:Y:S01]  /*54a0*/  ISETP.GE.U32.AND P0, PT, R82, 0x90, PT ;  /* 0x000000905200780c */ /* 0x000fe20003f06070 */
[----:B------:R3:W-:Y:S01]  /*54b0*/  LDGSTS.E.BYPASS.128 [R95], [R84.64], !P1 ;  /* 0x00000000545f7fae */ /* 0x0007e2000c901c4a */
[C---:B-1----:R-:W-:Y:S01]  /*54c0*/  FFMA R28, R16.reuse, R28, R65 ;  /* 0x0000001c101c7223 */ /* 0x042fe20000000041 */
[C---:B------:R-:W-:Y:S01]  /*54d0*/  FFMA R52, R16.reuse, R52, R67 ;  /* 0x0000003410347223 */ /* 0x040fe20000000043 */
[C---:B------:R-:W-:Y:S01]  /*54e0*/  FFMA R48, R16.reuse, R48, R71 ;  /* 0x0000003010307223 */ /* 0x040fe20000000047 */
[----:B------:R3:W-:Y:S01]  /*54f0*/  LDGSTS.E.BYPASS.128 [R99], [R90.64], !P1 ;  /* 0x000000005a637fae */ /* 0x0007e2000c901c4a */
[----:B------:R-:W-:Y:S01]  /*5500*/  FFMA R16, R16, R40, R69 ;  /* 0x0000002810107223 */ /* 0x000fe20000000045 */
[C---:B----4-:R-:W-:Y:S01]  /*5510*/  FFMA R45, R57.reuse, R29, R56 ;  /* 0x0000001d392d7223 */ /* 0x050fe20000000038 */
[----:B------:R-:W-:Y:S01]  /*5520*/  FFMA R57, R57, R49, R64 ;  /* 0x0000003139397223 */ /* 0x000fe20000000040 */
[----:B------:R-:W0:Y:S01]  /*5530*/  LDGDEPBAR ;  /* 0x00000000000079af */ /* 0x000e220000000000 */
        /* <DEDUP_REMOVED lines=20> */
[----:B------:R-:W-:-:S04]  /*5680*/  DEPBAR.LE SB0, 0x4 ;  /* 0x000081000000791a */ /* 0x000fc80000000000 */
[----:B------:R-:W-:Y:S06]  /*5690*/  BAR.SYNC 0x0 ;  /* 0x0000000000007b1d */ /* 0x000fec0000000000 */
[----:B---3--:R-:W-:Y:S01]  /*56a0*/  @P0 CALL.REL.NOINC `(.L_x_0) ;  /* 0x0000001000000944 */ /* 0x008fe20003c00000 */
[----:B------:R-:W-:Y:S05]  /*56b0*/  BRA `(.L_x_1) ;  /* 0xffffb6f000007947 */ /* 0x000fea000383ffff */
.L_x_0:
[----:B------:R-:W1:Y:S01]  /*56c0*/  S2R R0, SR_TID.X ;  /* 0x0000000000007919 */ /* 0x000e620000002100 */
[----:B------:R-:W-:-:S04]  /*56d0*/  DEPBAR.LE SB0, 0x0 ;  /* 0x000080000000791a */ /* 0x000fc80000000000 */
[----:B------:R-:W-:Y:S02]  /*56e0*/  ULDC UR4, c[0x0][0x178] ;  /* 0x00005e0000047ab9 */ /* 0x000fe40000000800 */
[----:B------:R-:W-:Y:S01]  /*56f0*/  UIMAD UR4, UR4, 0x32, URZ ;  /* 0x00000032040478a4 */ /* 0x000fe2000f8e023f */
[----:B-1----:R-:W-:Y:S02]  /*5700*/  SHF.R.U32.HI R41, RZ, 0x5, R0 ;  /* 0x00000005ff297819 */ /* 0x002fe40000011600 */
[----:B------:R-:W-:Y:S02]  /*5710*/  SHF.L.U32 R5, R0, 0x2, RZ ;  /* 0x0000000200057819 */ /* 0x000fe400000006ff */
[----:B------:R-:W-:Y:S02]  /*5720*/  SGXT.U32 R41, R41, 0x3 ;  /* 0x000000032929781a */ /* 0x000fe40000000000 */
[----:B------:R-:W-:Y:S02]  /*5730*/  LOP3.LUT R40, R2, 0x7c, R5, 0xf8, !PT ;  /* 0x0000007c02287812 */ /* 0x000fe400078ef805 */
[----:B------:R-:W-:Y:S01]  /*5740*/  LOP3.LUT R2, R3, 0x18, RZ, 0xfc, !PT ;  /* 0x0000001803027812 */ /* 0x000fe200078efcff */
[----:B------:R-:W-:Y:S01]  /*5750*/  IMAD R77, R41, 0x210, R77 ;  /* 0x00000210294d7824 */ /* 0x000fe200078e024d */
[----:B------:R-:W-:Y:S06]  /*5760*/  BAR.SYNC 0x0 ;  /* 0x0000000000007b1d */ /* 0x000fec0000000000 */
[----:B------:R-:W-:Y:S01]  /*5770*/  SHF.L.U32 R0, R77, 0x2, RZ ;  /* 0x000000024d007819 */ /* 0x000fe200000006ff */
[----:B------:R-:W-:Y:S01]  /*5780*/  STS.128 [R77.X4], R72 ;  /* 0x000000484d007388 */ /* 0x000fe20000004c00 */
[----:B------:R-:W-:Y:S01]  /*5790*/  ISETP.GE.AND P0, PT, R40, 0xb0, PT ;  /* 0x000000b02800780c */ /* 0x000fe20003f06270 */
[----:B------:R-:W-:-:S02]  /*57a0*/  IMAD R40, R3, 0xb0, R40 ;  /* 0x000000b003287824 */ /* 0x000fc400078e0228 */
[----:B------:R-:W-:Y:S01]  /*57b0*/  IMAD R41, R41, -0x630, R0 ;  /* 0xfffff9d029297824 */ /* 0x000fe200078e0200 */
[----:B------:R-:W-:Y:S01]  /*57c0*/  STS.128 [R77.X4+0x210], R60 ;  /* 0x0002103c4d007388 */ /* 0x000fe20000004c00 */
[C---:B------:R-:W-:Y:S02]  /*57d0*/  ISETP.LT.AND P1, PT, R3.reuse, UR4, !P0 ;  /* 0x0000000403007c0c */ /* 0x040fe4000c721270 */
[C---:B------:R-:W-:Y:S01]  /*57e0*/  LOP3.LUT R0, R3.reuse, 0x8, RZ, 0xfc, !PT ;  /* 0x0000000803007812 */ /* 0x040fe200078efcff */
[----:B------:R-:W-:Y:S01]  /*57f0*/  STS.128 [R77.X4+0x420], R36 ;  /* 0x000420244d007388 */ /* 0x000fe20000004c00 */
[----:B------:R-:W-:Y:S02]  /*5800*/  ISETP.LT.AND P4, PT, R2, UR4, !P0 ;  /* 0x0000000402007c0c */ /* 0x000fe4000c781270 */
[----:B------:R-:W-:Y:S01]  /*5810*/  ISETP.LT.AND P6, PT, R0, UR4, !P0 ;  /* 0x0000000400007c0c */ /* 0x000fe2000c7c1270 */
[----:B------:R-:W-:Y:S01]  /*5820*/  STS.128 [R77.X4+0x630], R32 ;  /* 0x000630204d007388 */ /* 0x000fe20000004c00 */
[----:B------:R-:W-:-:S02]  /*5830*/  LOP3.LUT R0, R3, 0x10, RZ, 0xfc, !PT ;  /* 0x0000001003007812 */ /* 0x000fc400078efcff */
[----:B------:R-:W-:Y:S01]  /*5840*/  IADD3 R2, R40, 0x580, RZ ;  /* 0x0000058028027810 */ /* 0x000fe20007ffe0ff */
[----:B------:R-:W-:Y:S06]  /*5850*/  BAR.SYNC 0x0 ;  /* 0x0000000000007b1d */ /* 0x000fec0000000000 */
[----:B------:R-:W1:Y:S01]  /*5860*/  LDS.128 R48, [R41] ;  /* 0x0000000029307984 */ /* 0x000e620000000c00 */
[----:B------:R-:W-:Y:S02]  /*5870*/  ISETP.LT.AND P5, PT, R0, UR4, !P0 ;  /* 0x0000000400007c0c */ /* 0x000fe4000c7a1270 */
[C---:B------:R-:W-:Y:S01]  /*5880*/  LOP3.LUT R0, R3.reuse, 0x38, RZ, 0xfc, !PT ;  /* 0x0000003803007812 */ /* 0x040fe200078efcff */
[----:B------:R-:W2:Y:S04]  /*5890*/  LDS.128 R52, [R41+0x1080] ;  /* 0x0010800029347984 */ /* 0x000ea80000000c00 */
[----:B------:R-:W3:Y:S04]  /*58a0*/  LDS.128 R4, [R41+0x2100] ;  /* 0x0021000029047984 */ /* 0x000ee80000000c00 */
[----:B------:R-:W4:Y:S04]  /*58b0*/  LDS.128 R8, [R41+0x3180] ;  /* 0x0031800029087984 */ /* 0x000f280000000c00 */
[----:B------:R-:W-:Y:S06]  /*58c0*/  BAR.SYNC 0x0 ;  /* 0x0000000000007b1d */ /* 0x000fec0000000000 */
[----:B------:R-:W-:Y:S04]  /*58d0*/  STS.128 [R77.X4], R24 ;  /* 0x000000184d007388 */ /* 0x000fe80000004c00 */
[----:B------:R-:W-:Y:S04]  /*58e0*/  STS.128 [R77.X4+0x210], R20 ;  /* 0x000210144d007388 */ /* 0x000fe80000004c00 */
[----:B------:R-:W-:Y:S04]  /*58f0*/  STS.128 [R77.X4+0x420], R44 ;  /* 0x0004202c4d007388 */ /* 0x000fe80000004c00 */
[----:B------:R-:W-:Y:S04]  /*5900*/  STS.128 [R77.X4+0x630], R28 ;  /* 0x0006301c4d007388 */ /* 0x000fe80000004c00 */
[----:B------:R-:W-:Y:S06]  /*5910*/  BAR.SYNC 0x0 ;  /* 0x0000000000007b1d */ /* 0x000fec0000000000 */
[----:B------:R-:W4:Y:S01]  /*5920*/  LDS.128 R32, [R41] ;  /* 0x0000000029207984 */ /* 0x000f220000000c00 */
[----:B------:R-:W-:-:S02]  /*5930*/  LOP3.LUT R20, R3, 0x20, RZ, 0xfc, !PT ;  /* 0x0000002003147812 */ /* 0x000fc400078efcff */
[C---:B------:R-:W-:Y:S01]  /*5940*/  LOP3.LUT R22, R3.reuse, 0x28, RZ, 0xfc, !PT ;  /* 0x0000002803167812 */ /* 0x040fe200078efcff */
[----:B------:R-:W4:Y:S01]  /*5950*/  LDS.128 R16, [R41+0x1080] ;  /* 0x0010800029107984 */ /* 0x000f220000000c00 */
[----:B------:R-:W-:Y:S02]  /*5960*/  ISETP.LT.AND P3, PT, R20, UR4, !P0 ;  /* 0x0000000414007c0c */ /* 0x000fe4000c761270 */
[----:B------:R-:W-:Y:S01]  /*5970*/  MOV R31, 0x4 ;  /* 0x00000004001f7802 */ /* 0x000fe20000000f00 */
[----:B------:R-:W4:Y:S01]  /*5980*/  LDS.128 R12, [R41+0x2100] ;  /* 0x00210000290c7984 */ /* 0x000f220000000c00 */
[----:B------:R-:W-:Y:S02]  /*5990*/  LOP3.LUT R23, R3, 0x30, RZ, 0xfc, !PT ;  /* 0x0000003003177812 */ /* 0x000fe400078efcff */
[----:B------:R-:W-:Y:S01]  /*59a0*/  ISETP.LT.AND P2, PT, R22, UR4, !P0 ;  /* 0x0000000416007c0c */ /* 0x000fe2000c741270 */
[C---:B------:R-:W-:Y:S01]  /*59b0*/  IMAD.WIDE R20, R40.reuse, R31, c[0x0][0x170] ;  /* 0x00005c0028147625 */ /* 0x040fe200078e021f */
[----:B------:R-:W-:-:S02]  /*59c0*/  IADD3 R22, R40, 0xb00, RZ ;  /* 0x00000b0028167810 */ /* 0x000fc40007ffe0ff */
[----:B------:R-:W-:Y:S01]  /*59d0*/  IADD3 R24, R40, 0x1080, RZ ;  /* 0x0000108028187810 */ /* 0x000fe20007ffe0ff */
[-C--:B------:R-:W-:Y:S01]  /*59e0*/  IMAD.WIDE R2, R2, R31.reuse, c[0x0][0x170] ;  /* 0x00005c0002027625 */ /* 0x080fe200078e021f */
[----:B-1----:R1:W-:Y:S01]  /*59f0*/  @P1 STG.E.128 [R20.64], R48 ;  /* 0x0000003014001986 */ /* 0x0023e2000c101d0a */
[----:B------:R-:W-:Y:S02]  /*5a00*/  ISETP.LT.AND P1, PT, R23, UR4, !P0 ;  /* 0x0000000417007c0c */ /* 0x000fe4000c721270 */
[----:B------:R-:W-:Y:S01]  /*5a10*/  ISETP.LT.AND P0, PT, R0, UR4, !P0 ;  /* 0x0000000400007c0c */ /* 0x000fe2000c701270 */
[-C--:B------:R-:W-:Y:S01]  /*5a20*/  IMAD.WIDE R22, R22, R31.reuse, c[0x0][0x170] ;  /* 0x00005c0016167625 */ /* 0x080fe200078e021f */
[C---:B------:R-:W-:Y:S01]  /*5a30*/  IADD3 R0, R40.reuse, 0x1600, RZ ;  /* 0x0000160028007810 */ /* 0x040fe20007ffe0ff */
[----:B--2---:R2:W-:Y:S01]  /*5a40*/  @P6 STG.E.128 [R2.64], R52 ;  /* 0x0000003402006986 */ /* 0x0045e2000c101d0a */
[----:B------:R-:W-:Y:S01]  /*5a50*/  IADD3 R26, R40, 0x1b80, RZ ;  /* 0x00001b80281a7810 */ /* 0x000fe20007ffe0ff */
[-C--:B------:R-:W-:Y:S01]  /*5a60*/  IMAD.WIDE R24, R24, R31.reuse, c[0x0][0x170] ;  /* 0x00005c0018187625 */ /* 0x080fe200078e021f */
[----:B------:R-:W-:Y:S01]  /*5a70*/  IADD3 R28, R40, 0x2100, RZ ;  /* 0x00002100281c7810 */ /* 0x000fe20007ffe0ff */
[----:B---3--:R2:W-:Y:S02]  /*5a80*/  @P5 STG.E.128 [R22.64], R4 ;  /* 0x0000000416005986 */ /* 0x0085e4000c101d0a */
[----:B------:R-:W-:-:S02]  /*5a90*/  IMAD.WIDE R26, R26, R31, c[0x0][0x170] ;  /* 0x00005c001a1a7625 */ /* 0x000fc400078e021f */
[----:B----4-:R2:W-:Y:S02]  /*5aa0*/  @P4 STG.E.128 [R24.64], R8 ;  /* 0x0000000818004986 */ /* 0x0105e4000c101d0a */
[----:B------:R-:W-:-:S04]  /*5ab0*/  IMAD.WIDE R28, R28, R31, c[0x0][0x170] ;  /* 0x00005c001c1c7625 */ /* 0x000fc800078e021f */
[----:B-1----:R-:W-:-:S05]  /*5ac0*/  IMAD.WIDE R20, R0, R31, c[0x0][0x170] ;  /* 0x00005c0000147625 */ /* 0x002fca00078e021f */
[----:B------:R2:W-:Y:S04]  /*5ad0*/  @P3 STG.E.128 [R20.64], R32 ;  /* 0x0000002014003986 */ /* 0x0005e8000c101d0a */
[----:B------:R2:W-:Y:S04]  /*5ae0*/  @P2 STG.E.128 [R26.64], R16 ;  /* 0x000000101a002986 */ /* 0x0005e8000c101d0a */
[----:B------:R2:W-:Y:S01]  /*5af0*/  @P1 STG.E.128 [R28.64], R12 ;  /* 0x0000000c1c001986 */ /* 0x0005e2000c101d0a */
[----:B------:R-:W-:Y:S05]  /*5b00*/  @!P0 EXIT ;  /* 0x000000000000894d */ /* 0x000fea0003800000 */
[----:B--2---:R-:W1:Y:S01]  /*5b10*/  LDS.128 R4, [R41+0x3180] ;  /* 0x0031800029047984 */ /* 0x004e620000000c00 */
[----:B------:R-:W-:-:S05]  /*5b20*/  IADD3 R2, R40, 0x2680, RZ ;  /* 0x0000268028027810 */ /* 0x000fca0007ffe0ff */
[----:B------:R-:W-:-:S05]  /*5b30*/  IMAD.WIDE R2, R2, R31, c[0x0][0x170] ;  /* 0x00005c0002027625 */ /* 0x000fca00078e021f */
[----:B-1----:R-:W-:Y:S01]  /*5b40*/  STG.E.128 [R2.64], R4 ;  /* 0x0000000402007986 */ /* 0x002fe2000c101d0a */
[----:B------:R-:W-:Y:S05]  /*5b50*/  EXIT ;  /* 0x000000000000794d */ /* 0x000fea0003800000 */
.L_x_2:
[----:B------:R-:W-:-:S00]  /*5b60*/  BRA `(.L_x_2) ;  /* 0xfffffff000007947 */ /* 0x000fc0000383ffff */
[----:B------:R-:W-:-:S00]  /*5b70*/  NOP ;  /* 0x0000000000007918 */ /* 0x000fc00000000000 */
        /* <DEDUP_REMOVED lines=8> */
.L_x_3:


//--------------------- .nv.shared.triton_mm      --------------------------
	.section	.nv.shared.triton_mm,"aw",@nobits
	.align	16
